//
// Generated by NVIDIA NVVM Compiler
//
// Compiler Build ID: CL-36424714
// Cuda compilation tools, release 13.0, V13.0.88
// Based on NVVM 20.0.0
//

.version 9.0
.target sm_100
.address_size 64

	// .globl	_Z17matMulTiledKernelPKfS0_Pfi
// _ZZ17matMulTiledKernelPKfS0_PfiE3A_s has been demoted
// _ZZ17matMulTiledKernelPKfS0_PfiE3B_s has been demoted

.visible .entry _Z17matMulTiledKernelPKfS0_Pfi(
	.param .u64 .ptr .align 1 _Z17matMulTiledKernelPKfS0_Pfi_param_0,
	.param .u64 .ptr .align 1 _Z17matMulTiledKernelPKfS0_Pfi_param_1,
	.param .u64 .ptr .align 1 _Z17matMulTiledKernelPKfS0_Pfi_param_2,
	.param .u32 _Z17matMulTiledKernelPKfS0_Pfi_param_3
)
{
	.reg .pred 	%p<8>;
	.reg .b32 	%r<101>;
	.reg .b32 	%f<368>;
	.reg .b64 	%rd<48>;
	// demoted variable
	.shared .align 4 .b8 _ZZ17matMulTiledKernelPKfS0_PfiE3A_s[1024];
	// demoted variable
	.shared .align 4 .b8 _ZZ17matMulTiledKernelPKfS0_PfiE3B_s[1024];
	ld.param.u32 	%r32, [_Z17matMulTiledKernelPKfS0_Pfi_param_3];
	mov.u32 	%r33, %ctaid.y;
	shl.b32 	%r34, %r33, 4;
	mov.u32 	%r1, %tid.y;
	add.s32 	%r2, %r34, %r1;
	mov.u32 	%r35, %ctaid.x;
	shl.b32 	%r3, %r35, 4;
	mov.u32 	%r4, %tid.x;
	add.s32 	%r5, %r3, %r4;
	shr.s32 	%r36, %r32, 31;
	shr.u32 	%r37, %r36, 28;
	add.s32 	%r38, %r32, %r37;
	shr.s32 	%r6, %r38, 4;
	setp.lt.s32 	%p1, %r32, 16;
	mov.f32 	%f367, 0f00000000;
	@%p1 bra 	$L__BB0_9;
	mad.lo.s32 	%r7, %r32, %r2, %r4;
	shl.b32 	%r40, %r1, 6;
	mov.u32 	%r41, _ZZ17matMulTiledKernelPKfS0_PfiE3A_s;
	add.s32 	%r8, %r41, %r40;
	add.s32 	%r42, %r6, -1;
	setp.lt.u32 	%p2, %r42, 3;
	mov.f32 	%f367, 0f00000000;
	mov.b32 	%r100, 0;
	@%p2 bra 	$L__BB0_4;
	and.b32  	%r100, %r6, 134217724;
	neg.s32 	%r98, %r100;
	add.s32 	%r97, %r7, 32;
	add.s32 	%r44, %r1, 48;
	mad.lo.s32 	%r45, %r32, %r44, %r4;
	add.s32 	%r96, %r45, %r3;
	add.s32 	%r46, %r1, 32;
	mad.lo.s32 	%r47, %r32, %r46, %r4;
	add.s32 	%r95, %r47, %r3;
	add.s32 	%r48, %r1, 16;
	mad.lo.s32 	%r49, %r32, %r48, %r4;
	add.s32 	%r94, %r49, %r3;
	mad.lo.s32 	%r50, %r1, %r32, %r4;
	add.s32 	%r93, %r50, %r3;
	mov.f32 	%f367, 0f00000000;
$L__BB0_3:
	.pragma "nounroll";
	ld.param.u64 	%rd44, [_Z17matMulTiledKernelPKfS0_Pfi_param_1];
	ld.param.u64 	%rd41, [_Z17matMulTiledKernelPKfS0_Pfi_param_0];
	add.s32 	%r51, %r97, -32;
	cvta.to.global.u64 	%rd4, %rd41;
	mul.wide.u32 	%rd5, %r51, 4;
	add.s64 	%rd6, %rd4, %rd5;
	ld.global.nc.f32 	%f14, [%rd6];
	shl.b32 	%r53, %r4, 2;
	add.s32 	%r54, %r8, %r53;
	st.shared.f32 	[%r54], %f14;
	cvta.to.global.u64 	%rd7, %rd44;
	mul.wide.u32 	%rd8, %r93, 4;
	add.s64 	%rd9, %rd7, %rd8;
	ld.global.nc.f32 	%f15, [%rd9];
	mov.u32 	%r56, _ZZ17matMulTiledKernelPKfS0_PfiE3B_s;
	add.s32 	%r57, %r56, %r53;
	add.s32 	%r58, %r57, %r40;
	st.shared.f32 	[%r58], %f15;
	bar.sync 	0;
	ld.shared.f32 	%f16, [%r8];
	ld.shared.f32 	%f17, [%r57];
	fma.rn.f32 	%f18, %f16, %f17, %f367;
	ld.shared.f32 	%f19, [%r8+4];
	ld.shared.f32 	%f20, [%r57+64];
	fma.rn.f32 	%f21, %f19, %f20, %f18;
	ld.shared.f32 	%f22, [%r8+8];
	ld.shared.f32 	%f23, [%r57+128];
	fma.rn.f32 	%f24, %f22, %f23, %f21;
	ld.shared.f32 	%f25, [%r8+12];
	ld.shared.f32 	%f26, [%r57+192];
	fma.rn.f32 	%f27, %f25, %f26, %f24;
	ld.shared.f32 	%f28, [%r8+16];
	ld.shared.f32 	%f29, [%r57+256];
	fma.rn.f32 	%f30, %f28, %f29, %f27;
	ld.shared.f32 	%f31, [%r8+20];
	ld.shared.f32 	%f32, [%r57+320];
	fma.rn.f32 	%f33, %f31, %f32, %f30;
	ld.shared.f32 	%f34, [%r8+24];
	ld.shared.f32 	%f35, [%r57+384];
	fma.rn.f32 	%f36, %f34, %f35, %f33;
	ld.shared.f32 	%f37, [%r8+28];
	ld.shared.f32 	%f38, [%r57+448];
	fma.rn.f32 	%f39, %f37, %f38, %f36;
	ld.shared.f32 	%f40, [%r8+32];
	ld.shared.f32 	%f41, [%r57+512];
	fma.rn.f32 	%f42, %f40, %f41, %f39;
	ld.shared.f32 	%f43, [%r8+36];
	ld.shared.f32 	%f44, [%r57+576];
	fma.rn.f32 	%f45, %f43, %f44, %f42;
	ld.shared.f32 	%f46, [%r8+40];
	ld.shared.f32 	%f47, [%r57+640];
	fma.rn.f32 	%f48, %f46, %f47, %f45;
	ld.shared.f32 	%f49, [%r8+44];
	ld.shared.f32 	%f50, [%r57+704];
	fma.rn.f32 	%f51, %f49, %f50, %f48;
	ld.shared.f32 	%f52, [%r8+48];
	ld.shared.f32 	%f53, [%r57+768];
	fma.rn.f32 	%f54, %f52, %f53, %f51;
	ld.shared.f32 	%f55, [%r8+52];
	ld.shared.f32 	%f56, [%r57+832];
	fma.rn.f32 	%f57, %f55, %f56, %f54;
	ld.shared.f32 	%f58, [%r8+56];
	ld.shared.f32 	%f59, [%r57+896];
	fma.rn.f32 	%f60, %f58, %f59, %f57;
	ld.shared.f32 	%f61, [%r8+60];
	ld.shared.f32 	%f62, [%r57+960];
	fma.rn.f32 	%f63, %f61, %f62, %f60;
	bar.sync 	0;
	add.s32 	%r59, %r97, -16;
	mul.wide.u32 	%rd10, %r59, 4;
	add.s64 	%rd11, %rd4, %rd10;
	ld.global.nc.f32 	%f64, [%rd11];
	st.shared.f32 	[%r54], %f64;
	mul.wide.u32 	%rd12, %r94, 4;
	add.s64 	%rd13, %rd7, %rd12;
	ld.global.nc.f32 	%f65, [%rd13];
	st.shared.f32 	[%r58], %f65;
	bar.sync 	0;
	ld.shared.f32 	%f66, [%r8];
	ld.shared.f32 	%f67, [%r57];
	fma.rn.f32 	%f68, %f66, %f67, %f63;
	ld.shared.f32 	%f69, [%r8+4];
	ld.shared.f32 	%f70, [%r57+64];
	fma.rn.f32 	%f71, %f69, %f70, %f68;
	ld.shared.f32 	%f72, [%r8+8];
	ld.shared.f32 	%f73, [%r57+128];
	fma.rn.f32 	%f74, %f72, %f73, %f71;
	ld.shared.f32 	%f75, [%r8+12];
	ld.shared.f32 	%f76, [%r57+192];
	fma.rn.f32 	%f77, %f75, %f76, %f74;
	ld.shared.f32 	%f78, [%r8+16];
	ld.shared.f32 	%f79, [%r57+256];
	fma.rn.f32 	%f80, %f78, %f79, %f77;
	ld.shared.f32 	%f81, [%r8+20];
	ld.shared.f32 	%f82, [%r57+320];
	fma.rn.f32 	%f83, %f81, %f82, %f80;
	ld.shared.f32 	%f84, [%r8+24];
	ld.shared.f32 	%f85, [%r57+384];
	fma.rn.f32 	%f86, %f84, %f85, %f83;
	ld.shared.f32 	%f87, [%r8+28];
	ld.shared.f32 	%f88, [%r57+448];
	fma.rn.f32 	%f89, %f87, %f88, %f86;
	ld.shared.f32 	%f90, [%r8+32];
	ld.shared.f32 	%f91, [%r57+512];
	fma.rn.f32 	%f92, %f90, %f91, %f89;
	ld.shared.f32 	%f93, [%r8+36];
	ld.shared.f32 	%f94, [%r57+576];
	fma.rn.f32 	%f95, %f93, %f94, %f92;
	ld.shared.f32 	%f96, [%r8+40];
	ld.shared.f32 	%f97, [%r57+640];
	fma.rn.f32 	%f98, %f96, %f97, %f95;
	ld.shared.f32 	%f99, [%r8+44];
	ld.shared.f32 	%f100, [%r57+704];
	fma.rn.f32 	%f101, %f99, %f100, %f98;
	ld.shared.f32 	%f102, [%r8+48];
	ld.shared.f32 	%f103, [%r57+768];
	fma.rn.f32 	%f104, %f102, %f103, %f101;
	ld.shared.f32 	%f105, [%r8+52];
	ld.shared.f32 	%f106, [%r57+832];
	fma.rn.f32 	%f107, %f105, %f106, %f104;
	ld.shared.f32 	%f108, [%r8+56];
	ld.shared.f32 	%f109, [%r57+896];
	fma.rn.f32 	%f110, %f108, %f109, %f107;
	ld.shared.f32 	%f111, [%r8+60];
	ld.shared.f32 	%f112, [%r57+960];
	fma.rn.f32 	%f113, %f111, %f112, %f110;
	bar.sync 	0;
	add.s32 	%r60, %r97, 16;
	mul.wide.u32 	%rd14, %r97, 4;
	add.s64 	%rd15, %rd4, %rd14;
	ld.global.nc.f32 	%f114, [%rd15];
	st.shared.f32 	[%r54], %f114;
	mul.wide.u32 	%rd16, %r95, 4;
	add.s64 	%rd17, %rd7, %rd16;
	ld.global.nc.f32 	%f115, [%rd17];
	st.shared.f32 	[%r58], %f115;
	bar.sync 	0;
	ld.shared.f32 	%f116, [%r8];
	ld.shared.f32 	%f117, [%r57];
	fma.rn.f32 	%f118, %f116, %f117, %f113;
	ld.shared.f32 	%f119, [%r8+4];
	ld.shared.f32 	%f120, [%r57+64];
	fma.rn.f32 	%f121, %f119, %f120, %f118;
	ld.shared.f32 	%f122, [%r8+8];
	ld.shared.f32 	%f123, [%r57+128];
	fma.rn.f32 	%f124, %f122, %f123, %f121;
	ld.shared.f32 	%f125, [%r8+12];
	ld.shared.f32 	%f126, [%r57+192];
	fma.rn.f32 	%f127, %f125, %f126, %f124;
	ld.shared.f32 	%f128, [%r8+16];
	ld.shared.f32 	%f129, [%r57+256];
	fma.rn.f32 	%f130, %f128, %f129, %f127;
	ld.shared.f32 	%f131, [%r8+20];
	ld.shared.f32 	%f132, [%r57+320];
	fma.rn.f32 	%f133, %f131, %f132, %f130;
	ld.shared.f32 	%f134, [%r8+24];
	ld.shared.f32 	%f135, [%r57+384];
	fma.rn.f32 	%f136, %f134, %f135, %f133;
	ld.shared.f32 	%f137, [%r8+28];
	ld.shared.f32 	%f138, [%r57+448];
	fma.rn.f32 	%f139, %f137, %f138, %f136;
	ld.shared.f32 	%f140, [%r8+32];
	ld.shared.f32 	%f141, [%r57+512];
	fma.rn.f32 	%f142, %f140, %f141, %f139;
	ld.shared.f32 	%f143, [%r8+36];
	ld.shared.f32 	%f144, [%r57+576];
	fma.rn.f32 	%f145, %f143, %f144, %f142;
	ld.shared.f32 	%f146, [%r8+40];
	ld.shared.f32 	%f147, [%r57+640];
	fma.rn.f32 	%f148, %f146, %f147, %f145;
	ld.shared.f32 	%f149, [%r8+44];
	ld.shared.f32 	%f150, [%r57+704];
	fma.rn.f32 	%f151, %f149, %f150, %f148;
	ld.shared.f32 	%f152, [%r8+48];
	ld.shared.f32 	%f153, [%r57+768];
	fma.rn.f32 	%f154, %f152, %f153, %f151;
	ld.shared.f32 	%f155, [%r8+52];
	ld.shared.f32 	%f156, [%r57+832];
	fma.rn.f32 	%f157, %f155, %f156, %f154;
	ld.shared.f32 	%f158, [%r8+56];
	ld.shared.f32 	%f159, [%r57+896];
	fma.rn.f32 	%f160, %f158, %f159, %f157;
	ld.shared.f32 	%f161, [%r8+60];
	ld.shared.f32 	%f162, [%r57+960];
	fma.rn.f32 	%f163, %f161, %f162, %f160;
	bar.sync 	0;
	mul.wide.u32 	%rd18, %r60, 4;
	add.s64 	%rd19, %rd4, %rd18;
	ld.global.nc.f32 	%f164, [%rd19];
	st.shared.f32 	[%r54], %f164;
	mul.wide.u32 	%rd20, %r96, 4;
	add.s64 	%rd21, %rd7, %rd20;
	ld.global.nc.f32 	%f165, [%rd21];
	st.shared.f32 	[%r58], %f165;
	bar.sync 	0;
	ld.shared.f32 	%f166, [%r8];
	ld.shared.f32 	%f167, [%r57];
	fma.rn.f32 	%f168, %f166, %f167, %f163;
	ld.shared.f32 	%f169, [%r8+4];
	ld.shared.f32 	%f170, [%r57+64];
	fma.rn.f32 	%f171, %f169, %f170, %f168;
	ld.shared.f32 	%f172, [%r8+8];
	ld.shared.f32 	%f173, [%r57+128];
	fma.rn.f32 	%f174, %f172, %f173, %f171;
	ld.shared.f32 	%f175, [%r8+12];
	ld.shared.f32 	%f176, [%r57+192];
	fma.rn.f32 	%f177, %f175, %f176, %f174;
	ld.shared.f32 	%f178, [%r8+16];
	ld.shared.f32 	%f179, [%r57+256];
	fma.rn.f32 	%f180, %f178, %f179, %f177;
	ld.shared.f32 	%f181, [%r8+20];
	ld.shared.f32 	%f182, [%r57+320];
	fma.rn.f32 	%f183, %f181, %f182, %f180;
	ld.shared.f32 	%f184, [%r8+24];
	ld.shared.f32 	%f185, [%r57+384];
	fma.rn.f32 	%f186, %f184, %f185, %f183;
	ld.shared.f32 	%f187, [%r8+28];
	ld.shared.f32 	%f188, [%r57+448];
	fma.rn.f32 	%f189, %f187, %f188, %f186;
	ld.shared.f32 	%f190, [%r8+32];
	ld.shared.f32 	%f191, [%r57+512];
	fma.rn.f32 	%f192, %f190, %f191, %f189;
	ld.shared.f32 	%f193, [%r8+36];
	ld.shared.f32 	%f194, [%r57+576];
	fma.rn.f32 	%f195, %f193, %f194, %f192;
	ld.shared.f32 	%f196, [%r8+40];
	ld.shared.f32 	%f197, [%r57+640];
	fma.rn.f32 	%f198, %f196, %f197, %f195;
	ld.shared.f32 	%f199, [%r8+44];
	ld.shared.f32 	%f200, [%r57+704];
	fma.rn.f32 	%f201, %f199, %f200, %f198;
	ld.shared.f32 	%f202, [%r8+48];
	ld.shared.f32 	%f203, [%r57+768];
	fma.rn.f32 	%f204, %f202, %f203, %f201;
	ld.shared.f32 	%f205, [%r8+52];
	ld.shared.f32 	%f206, [%r57+832];
	fma.rn.f32 	%f207, %f205, %f206, %f204;
	ld.shared.f32 	%f208, [%r8+56];
	ld.shared.f32 	%f209, [%r57+896];
	fma.rn.f32 	%f210, %f208, %f209, %f207;
	ld.shared.f32 	%f211, [%r8+60];
	ld.shared.f32 	%f212, [%r57+960];
	fma.rn.f32 	%f367, %f211, %f212, %f210;
	bar.sync 	0;
	add.s32 	%r98, %r98, 4;
	add.s32 	%r97, %r97, 64;
	shl.b32 	%r61, %r32, 6;
	add.s32 	%r96, %r96, %r61;
	add.s32 	%r95, %r95, %r61;
	add.s32 	%r94, %r94, %r61;
	add.s32 	%r93, %r93, %r61;
	setp.ne.s32 	%p3, %r98, 0;
	@%p3 bra 	$L__BB0_3;
$L__BB0_4:
	and.b32  	%r29, %r6, 3;
	setp.eq.s32 	%p4, %r29, 0;
	@%p4 bra 	$L__BB0_9;
	setp.eq.s32 	%p5, %r29, 1;
	@%p5 bra 	$L__BB0_7;
	ld.param.u64 	%rd45, [_Z17matMulTiledKernelPKfS0_Pfi_param_1];
	ld.param.u64 	%rd42, [_Z17matMulTiledKernelPKfS0_Pfi_param_0];
	shl.b32 	%r62, %r100, 4;
	add.s32 	%r63, %r7, %r62;
	cvta.to.global.u64 	%rd22, %rd42;
	mul.wide.u32 	%rd23, %r63, 4;
	add.s64 	%rd24, %rd22, %rd23;
	ld.global.nc.f32 	%f214, [%rd24];
	shl.b32 	%r65, %r4, 2;
	add.s32 	%r66, %r8, %r65;
	st.shared.f32 	[%r66], %f214;
	add.s32 	%r67, %r62, %r1;
	mad.lo.s32 	%r68, %r67, %r32, %r5;
	cvta.to.global.u64 	%rd25, %rd45;
	mul.wide.u32 	%rd26, %r68, 4;
	add.s64 	%rd27, %rd25, %rd26;
	ld.global.nc.f32 	%f215, [%rd27];
	mov.u32 	%r70, _ZZ17matMulTiledKernelPKfS0_PfiE3B_s;
	add.s32 	%r71, %r70, %r65;
	add.s32 	%r72, %r71, %r40;
	st.shared.f32 	[%r72], %f215;
	bar.sync 	0;
	ld.shared.f32 	%f216, [%r8];
	ld.shared.f32 	%f217, [%r71];
	fma.rn.f32 	%f218, %f216, %f217, %f367;
	ld.shared.f32 	%f219, [%r8+4];
	ld.shared.f32 	%f220, [%r71+64];
	fma.rn.f32 	%f221, %f219, %f220, %f218;
	ld.shared.f32 	%f222, [%r8+8];
	ld.shared.f32 	%f223, [%r71+128];
	fma.rn.f32 	%f224, %f222, %f223, %f221;
	ld.shared.f32 	%f225, [%r8+12];
	ld.shared.f32 	%f226, [%r71+192];
	fma.rn.f32 	%f227, %f225, %f226, %f224;
	ld.shared.f32 	%f228, [%r8+16];
	ld.shared.f32 	%f229, [%r71+256];
	fma.rn.f32 	%f230, %f228, %f229, %f227;
	ld.shared.f32 	%f231, [%r8+20];
	ld.shared.f32 	%f232, [%r71+320];
	fma.rn.f32 	%f233, %f231, %f232, %f230;
	ld.shared.f32 	%f234, [%r8+24];
	ld.shared.f32 	%f235, [%r71+384];
	fma.rn.f32 	%f236, %f234, %f235, %f233;
	ld.shared.f32 	%f237, [%r8+28];
	ld.shared.f32 	%f238, [%r71+448];
	fma.rn.f32 	%f239, %f237, %f238, %f236;
	ld.shared.f32 	%f240, [%r8+32];
	ld.shared.f32 	%f241, [%r71+512];
	fma.rn.f32 	%f242, %f240, %f241, %f239;
	ld.shared.f32 	%f243, [%r8+36];
	ld.shared.f32 	%f244, [%r71+576];
	fma.rn.f32 	%f245, %f243, %f244, %f242;
	ld.shared.f32 	%f246, [%r8+40];
	ld.shared.f32 	%f247, [%r71+640];
	fma.rn.f32 	%f248, %f246, %f247, %f245;
	ld.shared.f32 	%f249, [%r8+44];
	ld.shared.f32 	%f250, [%r71+704];
	fma.rn.f32 	%f251, %f249, %f250, %f248;
	ld.shared.f32 	%f252, [%r8+48];
	ld.shared.f32 	%f253, [%r71+768];
	fma.rn.f32 	%f254, %f252, %f253, %f251;
	ld.shared.f32 	%f255, [%r8+52];
	ld.shared.f32 	%f256, [%r71+832];
	fma.rn.f32 	%f257, %f255, %f256, %f254;
	ld.shared.f32 	%f258, [%r8+56];
	ld.shared.f32 	%f259, [%r71+896];
	fma.rn.f32 	%f260, %f258, %f259, %f257;
	ld.shared.f32 	%f261, [%r8+60];
	ld.shared.f32 	%f262, [%r71+960];
	fma.rn.f32 	%f263, %f261, %f262, %f260;
	bar.sync 	0;
	add.s32 	%r73, %r63, 16;
	mul.wide.u32 	%rd28, %r73, 4;
	add.s64 	%rd29, %rd22, %rd28;
	ld.global.nc.f32 	%f264, [%rd29];
	st.shared.f32 	[%r66], %f264;
	add.s32 	%r74, %r67, 16;
	mad.lo.s32 	%r75, %r74, %r32, %r5;
	mul.wide.u32 	%rd30, %r75, 4;
	add.s64 	%rd31, %rd25, %rd30;
	ld.global.nc.f32 	%f265, [%rd31];
	st.shared.f32 	[%r72], %f265;
	bar.sync 	0;
	ld.shared.f32 	%f266, [%r8];
	ld.shared.f32 	%f267, [%r71];
	fma.rn.f32 	%f268, %f266, %f267, %f263;
	ld.shared.f32 	%f269, [%r8+4];
	ld.shared.f32 	%f270, [%r71+64];
	fma.rn.f32 	%f271, %f269, %f270, %f268;
	ld.shared.f32 	%f272, [%r8+8];
	ld.shared.f32 	%f273, [%r71+128];
	fma.rn.f32 	%f274, %f272, %f273, %f271;
	ld.shared.f32 	%f275, [%r8+12];
	ld.shared.f32 	%f276, [%r71+192];
	fma.rn.f32 	%f277, %f275, %f276, %f274;
	ld.shared.f32 	%f278, [%r8+16];
	ld.shared.f32 	%f279, [%r71+256];
	fma.rn.f32 	%f280, %f278, %f279, %f277;
	ld.shared.f32 	%f281, [%r8+20];
	ld.shared.f32 	%f282, [%r71+320];
	fma.rn.f32 	%f283, %f281, %f282, %f280;
	ld.shared.f32 	%f284, [%r8+24];
	ld.shared.f32 	%f285, [%r71+384];
	fma.rn.f32 	%f286, %f284, %f285, %f283;
	ld.shared.f32 	%f287, [%r8+28];
	ld.shared.f32 	%f288, [%r71+448];
	fma.rn.f32 	%f289, %f287, %f288, %f286;
	ld.shared.f32 	%f290, [%r8+32];
	ld.shared.f32 	%f291, [%r71+512];
	fma.rn.f32 	%f292, %f290, %f291, %f289;
	ld.shared.f32 	%f293, [%r8+36];
	ld.shared.f32 	%f294, [%r71+576];
	fma.rn.f32 	%f295, %f293, %f294, %f292;
	ld.shared.f32 	%f296, [%r8+40];
	ld.shared.f32 	%f297, [%r71+640];
	fma.rn.f32 	%f298, %f296, %f297, %f295;
	ld.shared.f32 	%f299, [%r8+44];
	ld.shared.f32 	%f300, [%r71+704];
	fma.rn.f32 	%f301, %f299, %f300, %f298;
	ld.shared.f32 	%f302, [%r8+48];
	ld.shared.f32 	%f303, [%r71+768];
	fma.rn.f32 	%f304, %f302, %f303, %f301;
	ld.shared.f32 	%f305, [%r8+52];
	ld.shared.f32 	%f306, [%r71+832];
	fma.rn.f32 	%f307, %f305, %f306, %f304;
	ld.shared.f32 	%f308, [%r8+56];
	ld.shared.f32 	%f309, [%r71+896];
	fma.rn.f32 	%f310, %f308, %f309, %f307;
	ld.shared.f32 	%f311, [%r8+60];
	ld.shared.f32 	%f312, [%r71+960];
	fma.rn.f32 	%f367, %f311, %f312, %f310;
	bar.sync 	0;
	add.s32 	%r100, %r100, 2;
$L__BB0_7:
	and.b32  	%r76, %r6, 1;
	setp.eq.b32 	%p6, %r76, 1;
	not.pred 	%p7, %p6;
	@%p7 bra 	$L__BB0_9;
	ld.param.u64 	%rd46, [_Z17matMulTiledKernelPKfS0_Pfi_param_1];
	ld.param.u64 	%rd43, [_Z17matMulTiledKernelPKfS0_Pfi_param_0];
	shl.b32 	%r77, %r100, 4;
	add.s32 	%r78, %r7, %r77;
	cvta.to.global.u64 	%rd32, %rd43;
	mul.wide.u32 	%rd33, %r78, 4;
	add.s64 	%rd34, %rd32, %rd33;
	ld.global.nc.f32 	%f313, [%rd34];
	shl.b32 	%r80, %r4, 2;
	add.s32 	%r81, %r8, %r80;
	st.shared.f32 	[%r81], %f313;
	add.s32 	%r82, %r77, %r1;
	mad.lo.s32 	%r83, %r82, %r32, %r5;
	cvta.to.global.u64 	%rd35, %rd46;
	mul.wide.u32 	%rd36, %r83, 4;
	add.s64 	%rd37, %rd35, %rd36;
	ld.global.nc.f32 	%f314, [%rd37];
	mov.u32 	%r85, _ZZ17matMulTiledKernelPKfS0_PfiE3B_s;
	add.s32 	%r86, %r85, %r80;
	add.s32 	%r87, %r86, %r40;
	st.shared.f32 	[%r87], %f314;
	bar.sync 	0;
	ld.shared.f32 	%f315, [%r8];
	ld.shared.f32 	%f316, [%r86];
	fma.rn.f32 	%f317, %f315, %f316, %f367;
	ld.shared.f32 	%f318, [%r8+4];
	ld.shared.f32 	%f319, [%r86+64];
	fma.rn.f32 	%f320, %f318, %f319, %f317;
	ld.shared.f32 	%f321, [%r8+8];
	ld.shared.f32 	%f322, [%r86+128];
	fma.rn.f32 	%f323, %f321, %f322, %f320;
	ld.shared.f32 	%f324, [%r8+12];
	ld.shared.f32 	%f325, [%r86+192];
	fma.rn.f32 	%f326, %f324, %f325, %f323;
	ld.shared.f32 	%f327, [%r8+16];
	ld.shared.f32 	%f328, [%r86+256];
	fma.rn.f32 	%f329, %f327, %f328, %f326;
	ld.shared.f32 	%f330, [%r8+20];
	ld.shared.f32 	%f331, [%r86+320];
	fma.rn.f32 	%f332, %f330, %f331, %f329;
	ld.shared.f32 	%f333, [%r8+24];
	ld.shared.f32 	%f334, [%r86+384];
	fma.rn.f32 	%f335, %f333, %f334, %f332;
	ld.shared.f32 	%f336, [%r8+28];
	ld.shared.f32 	%f337, [%r86+448];
	fma.rn.f32 	%f338, %f336, %f337, %f335;
	ld.shared.f32 	%f339, [%r8+32];
	ld.shared.f32 	%f340, [%r86+512];
	fma.rn.f32 	%f341, %f339, %f340, %f338;
	ld.shared.f32 	%f342, [%r8+36];
	ld.shared.f32 	%f343, [%r86+576];
	fma.rn.f32 	%f344, %f342, %f343, %f341;
	ld.shared.f32 	%f345, [%r8+40];
	ld.shared.f32 	%f346, [%r86+640];
	fma.rn.f32 	%f347, %f345, %f346, %f344;
	ld.shared.f32 	%f348, [%r8+44];
	ld.shared.f32 	%f349, [%r86+704];
	fma.rn.f32 	%f350, %f348, %f349, %f347;
	ld.shared.f32 	%f351, [%r8+48];
	ld.shared.f32 	%f352, [%r86+768];
	fma.rn.f32 	%f353, %f351, %f352, %f350;
	ld.shared.f32 	%f354, [%r8+52];
	ld.shared.f32 	%f355, [%r86+832];
	fma.rn.f32 	%f356, %f354, %f355, %f353;
	ld.shared.f32 	%f357, [%r8+56];
	ld.shared.f32 	%f358, [%r86+896];
	fma.rn.f32 	%f359, %f357, %f358, %f356;
	ld.shared.f32 	%f360, [%r8+60];
	ld.shared.f32 	%f361, [%r86+960];
	fma.rn.f32 	%f367, %f360, %f361, %f359;
	bar.sync 	0;
$L__BB0_9:
	ld.param.u64 	%rd47, [_Z17matMulTiledKernelPKfS0_Pfi_param_2];
	cvta.to.global.u64 	%rd38, %rd47;
	mad.lo.s32 	%r92, %r32, %r2, %r5;
	mul.wide.s32 	%rd39, %r92, 4;
	add.s64 	%rd40, %rd38, %rd39;
	st.global.f32 	[%rd40], %f367;
	ret;

}


// ===== COMPILED SASS (sm_100) =====

	.target	sm_100

	.elftype	@"ET_EXEC"


//--------------------- .note.nv.tkinfo           --------------------------
	.section	.note.nv.tkinfo,"",@"SHT_NOTE"
	.sectionflags	@"SHF_NOTE_NV_TKINFO"
	.tkinfo
        /*0018*/ 	.word	0x00000002
        /*0030*/ 	.string	""
        /*0030*/ 	.string	"ptxas"
        /*0030*/ 	.string	"Cuda compilation tools, release 13.0, V13.0.88"
        /*0030*/ 	.string	"Build cuda_13.0.r13.0/compiler.36424714_0"
        /*0030*/ 	.string	"-arch sm_100 -m 64 "



//--------------------- .note.nv.cuinfo           --------------------------
	.section	.note.nv.cuinfo,"",@"SHT_NOTE"
	.sectionflags	@"SHF_NOTE_NV_CUINFO"
        /*0018*/ 	.short	0x0002
        /*001a*/ 	.short	0x0064
        /*001c*/ 	.short	0x0082
	.zero		2


//--------------------- .nv.info                  --------------------------
	.section	.nv.info,"",@"SHT_CUDA_INFO"
	.align	4


	//----- nvinfo : EIATTR_REGCOUNT
	.align		4
        /*0000*/ 	.byte	0x04, 0x2f
        /*0002*/ 	.short	(.L_1 - .L_0)
	.align		4
.L_0:
        /*0004*/ 	.word	index@(_Z17matMulTiledKernelPKfS0_Pfi)
        /*0008*/ 	.word	0x00000028


	//----- nvinfo : EIATTR_FRAME_SIZE
	.align		4
.L_1:
        /*000c*/ 	.byte	0x04, 0x11
        /*000e*/ 	.short	(.L_3 - .L_2)
	.align		4
.L_2:
        /*0010*/ 	.word	index@(_Z17matMulTiledKernelPKfS0_Pfi)
        /*0014*/ 	.word	0x00000000


	//----- nvinfo : EIATTR_MIN_STACK_SIZE
	.align		4
.L_3:
        /*0018*/ 	.byte	0x04, 0x12
        /*001a*/ 	.short	(.L_5 - .L_4)
	.align		4
.L_4:
        /*001c*/ 	.word	index@(_Z17matMulTiledKernelPKfS0_Pfi)
        /*0020*/ 	.word	0x00000000
.L_5:


//--------------------- .nv.compat                --------------------------
	.section	.nv.compat,"",@"SHT_CUDA_COMPAT_INFO"
	.align	4
        /*0000*/ 	.byte	0x02, 0x09, 0x00, 0x00, 0x02, 0x02, 0x01, 0x00, 0x02, 0x05, 0x05, 0x00, 0x03, 0x07, 0x01, 0x01
        /*0010*/ 	.byte	0x02, 0x03, 0x00, 0x00, 0x02, 0x06, 0x01, 0x00, 0x04, 0x0b, 0x08, 0x00, 0x09, 0x00, 0x00, 0x00
        /*0020*/ 	.byte	0x00, 0x00, 0x00, 0x00


//--------------------- .nv.info._Z17matMulTiledKernelPKfS0_Pfi --------------------------
	.section	.nv.info._Z17matMulTiledKernelPKfS0_Pfi,"",@"SHT_CUDA_INFO"
	.sectionflags	@""
	.align	4


	//----- nvinfo : EIATTR_CUDA_API_VERSION
	.align		4
        /*0000*/ 	.byte	0x04, 0x37
        /*0002*/ 	.short	(.L_7 - .L_6)
.L_6:
        /*0004*/ 	.word	0x00000082


	//----- nvinfo : EIATTR_KPARAM_INFO
	.align		4
.L_7:
        /*0008*/ 	.byte	0x04, 0x17
        /*000a*/ 	.short	(.L_9 - .L_8)
.L_8:
        /*000c*/ 	.word	0x00000000
        /*0010*/ 	.short	0x0003
        /*0012*/ 	.short	0x0018
        /*0014*/ 	.byte	0x00, 0xf0, 0x11, 0x00


	//----- nvinfo : EIATTR_KPARAM_INFO
	.align		4
.L_9:
        /*0018*/ 	.byte	0x04, 0x17
        /*001a*/ 	.short	(.L_11 - .L_10)
.L_10:
        /*001c*/ 	.word	0x00000000
        /*0020*/ 	.short	0x0002
        /*0022*/ 	.short	0x0010
        /*0024*/ 	.byte	0x00, 0xf5, 0x21, 0x00


	//----- nvinfo : EIATTR_KPARAM_INFO
	.align		4
.L_11:
        /*0028*/ 	.byte	0x04, 0x17
        /*002a*/ 	.short	(.L_13 - .L_12)
.L_12:
        /*002c*/ 	.word	0x00000000
        /*0030*/ 	.short	0x0001
        /*0032*/ 	.short	0x0008
        /*0034*/ 	.byte	0x00, 0xf5, 0x21, 0x00


	//----- nvinfo : EIATTR_KPARAM_INFO
	.align		4
.L_13:
        /*0038*/ 	.byte	0x04, 0x17
        /*003a*/ 	.short	(.L_15 - .L_14)
.L_14:
        /*003c*/ 	.word	0x00000000
        /*0040*/ 	.short	0x0000
        /*0042*/ 	.short	0x0000
        /*0044*/ 	.byte	0x00, 0xf5, 0x21, 0x00


	//----- nvinfo : EIATTR_SPARSE_MMA_MASK
	.align		4
.L_15:
        /*0048*/ 	.byte	0x03, 0x50
        /*004a*/ 	.short	0x0000


	//----- nvinfo : EIATTR_MAXREG_COUNT
	.align		4
        /*004c*/ 	.byte	0x03, 0x1b
        /*004e*/ 	.short	0x00ff


	//----- nvinfo : EIATTR_NUM_BARRIERS
	.align		4
        /*0050*/ 	.byte	0x02, 0x4c
        /*0052*/ 	.byte	0x01
	.zero		1


	//----- nvinfo : EIATTR_MERCURY_ISA_VERSION
	.align		4
        /*0054*/ 	.byte	0x03, 0x5f
        /*0056*/ 	.short	0x0101


	//----- nvinfo : EIATTR_VRC_CTA_INIT_COUNT
	.align		4
        /*0058*/ 	.byte	0x02, 0x4a
	.zero		1
	.zero		1


	//----- nvinfo : EIATTR_EXIT_INSTR_OFFSETS
	.align		4
        /*005c*/ 	.byte	0x04, 0x1c
        /*005e*/ 	.short	(.L_17 - .L_16)


	//   ....[0]....
.L_16:
        /*0060*/ 	.word	0x00001910


	//----- nvinfo : EIATTR_CBANK_PARAM_SIZE
	.align		4
.L_17:
        /*0064*/ 	.byte	0x03, 0x19
        /*0066*/ 	.short	0x001c


	//----- nvinfo : EIATTR_PARAM_CBANK
	.align		4
        /*0068*/ 	.byte	0x04, 0x0a
        /*006a*/ 	.short	(.L_19 - .L_18)
	.align		4
.L_18:
        /*006c*/ 	.word	index@(.nv.constant0._Z17matMulTiledKernelPKfS0_Pfi)
        /*0070*/ 	.short	0x0380
        /*0072*/ 	.short	0x001c


	//----- nvinfo : EIATTR_SW_WAR
	.align		4
.L_19:
        /*0074*/ 	.byte	0x04, 0x36
        /*0076*/ 	.short	(.L_21 - .L_20)
.L_20:
        /*0078*/ 	.word	0x00000008
.L_21:


//--------------------- .nv.callgraph             --------------------------
	.section	.nv.callgraph,"",@"SHT_CUDA_CALLGRAPH"
	.align	4
	.sectionentsize	8
	.align		4
        /*0000*/ 	.word	0x00000000
	.align		4
        /*0004*/ 	.word	0xffffffff
	.align		4
        /*0008*/ 	.word	0x00000000
	.align		4
        /*000c*/ 	.word	0xfffffffe
	.align		4
        /*0010*/ 	.word	0x00000000
	.align		4
        /*0014*/ 	.word	0xfffffffd
	.align		4
        /*0018*/ 	.word	0x00000000
	.align		4
        /*001c*/ 	.word	0xfffffffc


//--------------------- .text._Z17matMulTiledKernelPKfS0_Pfi --------------------------
	.section	.text._Z17matMulTiledKernelPKfS0_Pfi,"ax",@progbits
	.align	128
        .global         _Z17matMulTiledKernelPKfS0_Pfi
        .type           _Z17matMulTiledKernelPKfS0_Pfi,@function
        .size           _Z17matMulTiledKernelPKfS0_Pfi,(.L_x_5 - _Z17matMulTiledKernelPKfS0_Pfi)
        .other          _Z17matMulTiledKernelPKfS0_Pfi,@"STO_CUDA_ENTRY STV_DEFAULT"
_Z17matMulTiledKernelPKfS0_Pfi:
.text._Z17matMulTiledKernelPKfS0_Pfi:
[----:B------:R-:W-:Y:S08]  /*0000*/  LDC R1, c[0x0][0x37c] ;  /* 0x0000df00ff017b82 */ /* 0x000ff00000000800 */
[----:B------:R-:W0:Y:S01]  /*0010*/  LDC R2, c[0x0][0x398] ;  /* 0x0000e600ff027b82 */ /* 0x000e220000000800 */
[----:B------:R-:W1:Y:S01]  /*0020*/  S2R R7, SR_CTAID.Y ;  /* 0x0000000000077919 */ /* 0x000e620000002600 */
[----:B------:R-:W2:Y:S01]  /*0030*/  LDCU.64 UR8, c[0x0][0x358] ;  /* 0x00006b00ff0877ac */ /* 0x000ea20008000a00 */
[----:B------:R-:W-:Y:S01]  /*0040*/  HFMA2 R17, -RZ, RZ, 0, 0 ;  /* 0x00000000ff117431 */ /* 0x000fe200000001ff */
[----:B------:R-:W1:Y:S01]  /*0050*/  S2R R0, SR_TID.Y ;  /* 0x0000000000007919 */ /* 0x000e620000002200 */
[----:B------:R-:W3:Y:S01]  /*0060*/  S2R R10, SR_CTAID.X ;  /* 0x00000000000a7919 */ /* 0x000ee20000002500 */
[----:B------:R-:W3:Y:S01]  /*0070*/  S2R R3, SR_TID.X ;  /* 0x0000000000037919 */ /* 0x000ee20000002100 */
[----:B0-----:R-:W-:-:S02]  /*0080*/  ISETP.GE.AND P0, PT, R2, 0x10, PT ;  /* 0x000000100200780c */ /* 0x001fc40003f06270 */
[----:B------:R-:W-:-:S04]  /*0090*/  SHF.R.S32.HI R5, RZ, 0x1f, R2 ;  /* 0x0000001fff057819 */ /* 0x000fc80000011402 */
[----:B------:R-:W-:Y:S02]  /*00a0*/  LEA.HI R5, R5, R2, RZ, 0x4 ;  /* 0x0000000205057211 */ /* 0x000fe400078f20ff */
[----:B-1----:R-:W-:Y:S02]  /*00b0*/  LEA R20, R7, R0, 0x4 ;  /* 0x0000000007147211 */ /* 0x002fe400078e20ff */
[----:B---3--:R-:W-:-:S03]  /*00c0*/  LEA R7, R10, R3, 0x4 ;  /* 0x000000030a077211 */ /* 0x008fc600078e20ff */
[----:B--2---:R-:W-:Y:S05]  /*00d0*/  @!P0 BRA `(.L_x_0) ;  /* 0x0000001400fc8947 */ /* 0x004fea0003800000 */
[----:B------:R-:W0:Y:S01]  /*00e0*/  S2UR UR6, SR_CgaCtaId ;  /* 0x00000000000679c3 */ /* 0x000e220000008800 */
[----:B------:R-:W-:Y:S01]  /*00f0*/  SHF.R.S32.HI R26, RZ, 0x4, R5 ;  /* 0x00000004ff1a7819 */ /* 0x000fe20000011405 */
[----:B------:R-:W-:Y:S01]  /*0100*/  UMOV UR4, 0x400 ;  /* 0x0000040000047882 */ /* 0x000fe20000000000 */
[----:B------:R-:W-:Y:S01]  /*0110*/  IMAD R6, R20, R2, R3 ;  /* 0x0000000214067224 */ /* 0x000fe200078e0203 */
[----:B------:R-:W-:Y:S02]  /*0120*/  MOV R17, RZ ;  /* 0x000000ff00117202 */ /* 0x000fe40000000f00 */
[----:B------:R-:W-:Y:S02]  /*0130*/  IADD3 R4, PT, PT, R26, -0x1, RZ ;  /* 0xffffffff1a047810 */ /* 0x000fe40007ffe0ff */
[----:B------:R-:W-:Y:S02]  /*0140*/  MOV R5, RZ ;  /* 0x000000ff00057202 */ /* 0x000fe40000000f00 */
[----:B------:R-:W-:Y:S01]  /*0150*/  ISETP.GE.U32.AND P0, PT, R4, 0x3, PT ;  /* 0x000000030400780c */ /* 0x000fe20003f06070 */
[----:B0-----:R-:W-:-:S06]  /*0160*/  ULEA UR5, UR6, UR4, 0x18 ;  /* 0x0000000406057291 */ /* 0x001fcc000f8ec0ff */
[----:B------:R-:W-:-:S06]  /*0170*/  LEA R4, R0, UR5, 0x6 ;  /* 0x0000000500047c11 */ /* 0x000fcc000f8e30ff */
[----:B------:R-:W-:Y:S05]  /*0180*/  @!P0 BRA `(.L_x_1) ;  /* 0x0000000c00448947 */ /* 0x000fea0003800000 */
[C---:B------:R-:W-:Y:S01]  /*0190*/  IADD3 R5, PT, PT, R0.reuse, 0x30, RZ ;  /* 0x0000003000057810 */ /* 0x040fe20007ffe0ff */
[CCC-:B------:R-:W-:Y:S01]  /*01a0*/  IMAD R23, R0.reuse, R2.reuse, R3.reuse ;  /* 0x0000000200177224 */ /* 0x1c0fe200078e0203 */
[C---:B------:R-:W-:Y:S02]  /*01b0*/  IADD3 R8, PT, PT, R0.reuse, 0x20, RZ ;  /* 0x0000002000087810 */ /* 0x040fe40007ffe0ff */
[----:B------:R-:W-:Y:S01]  /*01c0*/  IADD3 R9, PT, PT, R0, 0x10, RZ ;  /* 0x0000001000097810 */ /* 0x000fe20007ffe0ff */
[-CC-:B------:R-:W-:Y:S01]  /*01d0*/  IMAD R29, R5, R2.reuse, R3.reuse ;  /* 0x00000002051d7224 */ /* 0x180fe200078e0203 */
[----:B------:R-:W-:Y:S01]  /*01e0*/  LOP3.LUT R5, R26, 0x7fffffc, RZ, 0xc0, !PT ;  /* 0x07fffffc1a057812 */ /* 0x000fe200078ec0ff */
[-CC-:B------:R-:W-:Y:S01]  /*01f0*/  IMAD R8, R8, R2.reuse, R3.reuse ;  /* 0x0000000208087224 */ /* 0x180fe200078e0203 */
[C---:B------:R-:W-:Y:S01]  /*0200*/  LEA R23, R10.reuse, R23, 0x4 ;  /* 0x000000170a177211 */ /* 0x040fe200078e20ff */
[----:B------:R-:W-:Y:S01]  /*0210*/  IMAD R9, R9, R2, R3 ;  /* 0x0000000209097224 */ /* 0x000fe200078e0203 */
[----:B------:R-:W-:-:S02]  /*0220*/  LEA R29, R10, R29, 0x4 ;  /* 0x0000001d0a1d7211 */ /* 0x000fc400078e20ff */
[C---:B------:R-:W-:Y:S02]  /*0230*/  LEA R27, R10.reuse, R8, 0x4 ;  /* 0x000000080a1b7211 */ /* 0x040fe400078e20ff */
[----:B------:R-:W-:Y:S02]  /*0240*/  LEA R25, R10, R9, 0x4 ;  /* 0x000000090a197211 */ /* 0x000fe400078e20ff */
[----:B------:R-:W-:Y:S02]  /*0250*/  IADD3 R22, PT, PT, R6, 0x20, RZ ;  /* 0x0000002006167810 */ /* 0x000fe40007ffe0ff */
[----:B------:R-:W-:Y:S02]  /*0260*/  MOV R17, RZ ;  /* 0x000000ff00117202 */ /* 0x000fe40000000f00 */
[----:B------:R-:W-:-:S07]  /*0270*/  IADD3 R24, PT, PT, -R5, RZ, RZ ;  /* 0x000000ff05187210 */ /* 0x000fce0007ffe1ff */
.L_x_2:
[----:B------:R-:W0:Y:S01]  /*0280*/  LDC.64 R36, c[0x0][0x380] ;  /* 0x0000e000ff247b82 */ /* 0x000e220000000a00 */
[----:B------:R-:W-:-:S07]  /*0290*/  IADD3 R15, PT, PT, R22, -0x20, RZ ;  /* 0xffffffe0160f7810 */ /* 0x000fce0007ffe0ff */
[----:B------:R-:W1:Y:S01]  /*02a0*/  LDC.64 R34, c[0x0][0x388] ;  /* 0x0000e200ff227b82 */ /* 0x000e620000000a00 */
[----:B0-----:R-:W-:-:S05]  /*02b0*/  IMAD.WIDE.U32 R14, R15, 0x4, R36 ;  /* 0x000000040f0e7825 */ /* 0x001fca00078e0024 */
[----:B------:R-:W2:Y:S01]  /*02c0*/  LDG.E.CONSTANT R19, desc[UR8][R14.64] ;  /* 0x000000080e137981 */ /* 0x000ea2000c1e9900 */
[----:B-1----:R-:W-:-:S05]  /*02d0*/  IMAD.WIDE.U32 R12, R23, 0x4, R34 ;  /* 0x00000004170c7825 */ /* 0x002fca00078e0022 */
[----:B------:R-:W3:Y:S01]  /*02e0*/  LDG.E.CONSTANT R18, desc[UR8][R12.64] ;  /* 0x000000080c127981 */ /* 0x000ee2000c1e9900 */
[----:B------:R-:W-:Y:S01]  /*02f0*/  IADD3 R11, PT, PT, R22, -0x10, RZ ;  /* 0xfffffff0160b7810 */ /* 0x000fe20007ffe0ff */
[----:B------:R-:W-:-:S04]  /*0300*/  IMAD.WIDE.U32 R8, R25, 0x4, R34 ;  /* 0x0000000419087825 */ /* 0x000fc800078e0022 */
[----:B------:R-:W-:Y:S01]  /*0310*/  IMAD.WIDE.U32 R10, R11, 0x4, R36 ;  /* 0x000000040b0a7825 */ /* 0x000fe200078e0024 */
[----:B------:R0:W4:Y:S04]  /*0320*/  LDG.E.CONSTANT R33, desc[UR8][R8.64] ;  /* 0x0000000808217981 */ /* 0x000128000c1e9900 */
[----:B------:R1:W5:Y:S01]  /*0330*/  LDG.E.CONSTANT R31, desc[UR8][R10.64] ;  /* 0x000000080a1f7981 */ /* 0x000362000c1e9900 */
[----:B------:R-:W-:-:S04]  /*0340*/  UIADD3 UR5, UPT, UPT, UR4, 0x400, URZ ;  /* 0x0000040004057890 */ /* 0x000fc8000fffe0ff */
[----:B------:R-:W-:Y:S01]  /*0350*/  ULEA UR5, UR6, UR5, 0x18 ;  /* 0x0000000506057291 */ /* 0x000fe2000f8ec0ff */
[----:B------:R-:W-:-:S05]  /*0360*/  LEA R30, R3, R4, 0x2 ;  /* 0x00000004031e7211 */ /* 0x000fca00078e10ff */
[----:B------:R-:W-:-:S04]  /*0370*/  LEA R21, R3, UR5, 0x2 ;  /* 0x0000000503157c11 */ /* 0x000fc8000f8e10ff */
[----:B------:R-:W-:Y:S01]  /*0380*/  LEA R28, R0, R21, 0x6 ;  /* 0x00000015001c7211 */ /* 0x000fe200078e30ff */
[----:B--2---:R-:W-:Y:S04]  /*0390*/  STS [R30], R19 ;  /* 0x000000131e007388 */ /* 0x004fe80000000800 */
[----:B---3--:R-:W-:Y:S01]  /*03a0*/  STS [R28], R18 ;  /* 0x000000121c007388 */ /* 0x008fe20000000800 */
[----:B------:R-:W-:Y:S06]  /*03b0*/  BAR.SYNC.DEFER_BLOCKING 0x0 ;  /* 0x0000000000007b1d */ /* 0x000fec0000010000 */
[----:B------:R-:W-:Y:S04]  /*03c0*/  LDS R32, [R21] ;  /* 0x0000000015207984 */ /* 0x000fe80000000800 */
[----:B------:R-:W2:Y:S04]  /*03d0*/  LDS.128 R12, [R4] ;  /* 0x00000000040c7984 */ /* 0x000ea80000000c00 */
[----:B0-----:R-:W0:Y:S04]  /*03e0*/  LDS R9, [R21+0x40] ;  /* 0x0000400015097984 */ /* 0x001e280000000800 */
[----:B------:R-:W3:Y:S04]  /*03f0*/  LDS R8, [R21+0x80] ;  /* 0x0000800015087984 */ /* 0x000ee80000000800 */
[----:B------:R-:W4:Y:S01]  /*0400*/  LDS R16, [R21+0xc0] ;  /* 0x0000c00015107984 */ /* 0x000f220000000800 */
[----:B--2---:R-:W-:-:S04]  /*0410*/  FFMA R12, R12, R32, R17 ;  /* 0x000000200c0c7223 */ /* 0x004fc80000000011 */
[----:B0-----:R-:W-:Y:S02]  /*0420*/  FFMA R9, R9, R13, R12 ;  /* 0x0000000d09097223 */ /* 0x001fe4000000000c */
[----:B------:R-:W-:Y:S02]  /*0430*/  LDS R12, [R21+0x100] ;  /* 0x00010000150c7984 */ /* 0x000fe40000000800 */
[----:B---3--:R-:W-:Y:S02]  /*0440*/  FFMA R13, R8, R14, R9 ;  /* 0x0000000e080d7223 */ /* 0x008fe40000000009 */
[----:B-1----:R-:W0:Y:S02]  /*0450*/  LDS.128 R8, [R4+0x10] ;  /* 0x0000100004087984 */ /* 0x002e240000000c00 */
[----:B----4-:R-:W-:Y:S02]  /*0460*/  FFMA R13, R16, R15, R13 ;  /* 0x0000000f100d7223 */ /* 0x010fe4000000000d */
[----:B------:R-:W1:Y:S04]  /*0470*/  LDS R15, [R21+0x140] ;  /* 0x00014000150f7984 */ /* 0x000e680000000800 */
[----:B------:R-:W2:Y:S01]  /*0480*/  LDS R14, [R21+0x180] ;  /* 0x00018000150e7984 */ /* 0x000ea20000000800 */
[----:B0-----:R-:W-:-:S03]  /*0490*/  FFMA R12, R8, R12, R13 ;  /* 0x0000000c080c7223 */ /* 0x001fc6000000000d */
[----:B------:R-:W0:Y:S01]  /*04a0*/  LDS R8, [R21+0x1c0] ;  /* 0x0001c00015087984 */ /* 0x000e220000000800 */
[----:B-1----:R-:W-:-:S04]  /*04b0*/  FFMA R9, R15, R9, R12 ;  /* 0x000000090f097223 */ /* 0x002fc8000000000c */
[----:B--2---:R-:W-:Y:S02]  /*04c0*/  FFMA R9, R14, R10, R9 ;  /* 0x0000000a0e097223 */ /* 0x004fe40000000009 */
[----:B------:R-:W-:Y:S04]  /*04d0*/  LDS R10, [R21+0x200] ;  /* 0x00020000150a7984 */ /* 0x000fe80000000800 */
[----:B------:R-:W1:Y:S01]  /*04e0*/  LDS.128 R12, [R4+0x20] ;  /* 0x00002000040c7984 */ /* 0x000e620000000c00 */
[----:B0-----:R-:W-:-:S03]  /*04f0*/  FFMA R11, R8, R11, R9 ;  /* 0x0000000b080b7223 */ /* 0x001fc60000000009 */
[----:B------:R-:W0:Y:S04]  /*0500*/  LDS R8, [R21+0x240] ;  /* 0x0002400015087984 */ /* 0x000e280000000800 */
[----:B------:R-:W2:Y:S01]  /*0510*/  LDS R9, [R21+0x280] ;  /* 0x0002800015097984 */ /* 0x000ea20000000800 */
[----:B-1----:R-:W-:-:S03]  /*0520*/  FFMA R11, R12, R10, R11 ;  /* 0x0000000a0c0b7223 */ /* 0x002fc6000000000b */
[----:B------:R-:W1:Y:S01]  /*0530*/  LDS R10, [R21+0x2c0] ;  /* 0x0002c000150a7984 */ /* 0x000e620000000800 */
[----:B------:R-:W-:-:S03]  /*0540*/  IMAD.WIDE.U32 R18, R22, 0x4, R36 ;  /* 0x0000000416127825 */ /* 0x000fc600078e0024 */
[----:B------:R-:W-:Y:S01]  /*0550*/  LDS R12, [R21+0x300] ;  /* 0x00030000150c7984 */ /* 0x000fe20000000800 */
[----:B------:R-:W-:-:S03]  /*0560*/  IMAD.WIDE.U32 R16, R27, 0x4, R34 ;  /* 0x000000041b107825 */ /* 0x000fc600078e0022 */
[----:B------:R3:W4:Y:S04]  /*0570*/  LDG.E.CONSTANT R19, desc[UR8][R18.64] ;  /* 0x0000000812137981 */ /* 0x000728000c1e9900 */
[----:B------:R5:W4:Y:S04]  /*0580*/  LDG.E.CONSTANT R17, desc[UR8][R16.64] ;  /* 0x0000000810117981 */ /* 0x000b28000c1e9900 */
[----:B---3--:R-:W-:Y:S01]  /*0590*/  LDS R18, [R21+0x3c0] ;  /* 0x0003c00015127984 */ /* 0x008fe20000000800 */
[----:B0-----:R-:W-:-:S03]  /*05a0*/  FFMA R8, R8, R13, R11 ;  /* 0x0000000d08087223 */ /* 0x001fc6000000000b */
[----:B------:R-:W-:Y:S01]  /*05b0*/  LDS R13, [R21+0x340] ;  /* 0x00034000150d7984 */ /* 0x000fe20000000800 */
[----:B--2---:R-:W-:-:S04]  /*05c0*/  FFMA R9, R9, R14, R8 ;  /* 0x0000000e09097223 */ /* 0x004fc80000000008 */
[----:B-1----:R-:W-:Y:S02]  /*05d0*/  FFMA R15, R10, R15, R9 ;  /* 0x0000000f0a0f7223 */ /* 0x002fe40000000009 */
[----:B------:R-:W0:Y:S02]  /*05e0*/  LDS.128 R8, [R4+0x30] ;  /* 0x0000300004087984 */ /* 0x000e240000000c00 */
[----:B0-----:R-:W-:Y:S02]  /*05f0*/  FFMA R8, R8, R12, R15 ;  /* 0x0000000c08087223 */ /* 0x001fe4000000000f */
[----:B------:R-:W0:Y:S01]  /*0600*/  LDS R12, [R21+0x380] ;  /* 0x00038000150c7984 */ /* 0x000e220000000800 */
[----:B------:R-:W-:Y:S01]  /*0610*/  BAR.SYNC.DEFER_BLOCKING 0x0 ;  /* 0x0000000000007b1d */ /* 0x000fe20000010000 */
[----:B------:R-:W-:-:S05]  /*0620*/  FFMA R9, R13, R9, R8 ;  /* 0x000000090d097223 */ /* 0x000fca0000000008 */
[----:B-----5:R1:W-:Y:S04]  /*0630*/  STS [R30], R31 ;  /* 0x0000001f1e007388 */ /* 0x0203e80000000800 */
[----:B------:R2:W-:Y:S01]  /*0640*/  STS [R28], R33 ;  /* 0x000000211c007388 */ /* 0x0005e20000000800 */
[----:B------:R-:W-:Y:S01]  /*0650*/  BAR.SYNC.DEFER_BLOCKING 0x0 ;  /* 0x0000000000007b1d */ /* 0x000fe20000010000 */
[----:B0-----:R-:W-:-:S05]  /*0660*/  FFMA R10, R12, R10, R9 ;  /* 0x0000000a0c0a7223 */ /* 0x001fca0000000009 */
[----:B------:R-:W-:Y:S04]  /*0670*/  LDS R9, [R21] ;  /* 0x0000000015097984 */ /* 0x000fe80000000800 */
[----:B------:R-:W0:Y:S04]  /*0680*/  LDS.128 R12, [R4] ;  /* 0x00000000040c7984 */ /* 0x000e280000000c00 */
[----:B------:R-:W3:Y:S04]  /*0690*/  LDS R8, [R21+0x40] ;  /* 0x0000400015087984 */ /* 0x000ee80000000800 */
[----:B------:R-:W5:Y:S01]  /*06a0*/  LDS R16, [R21+0x80] ;  /* 0x0000800015107984 */ /* 0x000f620000000800 */
[----:B------:R-:W-:Y:S01]  /*06b0*/  FFMA R11, R18, R11, R10 ;  /* 0x0000000b120b7223 */ /* 0x000fe2000000000a */
[----:B------:R-:W-:-:S02]  /*06c0*/  IADD3 R10, PT, PT, R22, 0x10, RZ ;  /* 0x00000010160a7810 */ /* 0x000fc40007ffe0ff */
[----:B------:R-:W-:Y:S03]  /*06d0*/  LDS R18, [R21+0x100] ;  /* 0x0001000015127984 */ /* 0x000fe60000000800 */
[----:B------:R-:W-:-:S04]  /*06e0*/  IMAD.WIDE.U32 R36, R10, 0x4, R36 ;  /* 0x000000040a247825 */ /* 0x000fc800078e0024 */
[----:B------:R-:W-:Y:S01]  /*06f0*/  IMAD.WIDE.U32 R34, R29, 0x4, R34 ;  /* 0x000000041d227825 */ /* 0x000fe200078e0022 */
[----:B-1----:R1:W4:Y:S04]  /*0700*/  LDG.E.CONSTANT R31, desc[UR8][R36.64] ;  /* 0x00000008241f7981 */ /* 0x002328000c1e9900 */
[----:B--2---:R2:W4:Y:S04]  /*0710*/  LDG.E.CONSTANT R33, desc[UR8][R34.64] ;  /* 0x0000000822217981 */ /* 0x004528000c1e9900 */
[----:B-1----:R-:W-:Y:S04]  /*0720*/  LDS R37, [R21+0x1c0] ;  /* 0x0001c00015257984 */ /* 0x002fe80000000800 */
[----:B--2---:R-:W-:Y:S01]  /*0730*/  LDS R35, [R21+0x280] ;  /* 0x0002800015237984 */ /* 0x004fe20000000800 */
[----:B0-----:R-:W-:-:S03]  /*0740*/  FFMA R9, R12, R9, R11 ;  /* 0x000000090c097223 */ /* 0x001fc6000000000b */
[----:B------:R-:W0:Y:S01]  /*0750*/  LDS R12, [R21+0xc0] ;  /* 0x0000c000150c7984 */ /* 0x000e220000000800 */
[----:B---3--:R-:W-:-:S03]  /*0760*/  FFMA R13, R8, R13, R9 ;  /* 0x0000000d080d7223 */ /* 0x008fc60000000009 */
[----:B------:R-:W1:Y:S01]  /*0770*/  LDS.128 R8, [R4+0x10] ;  /* 0x0000100004087984 */ /* 0x000e620000000c00 */
[----:B-----5:R-:W-:-:S03]  /*0780*/  FFMA R13, R16, R14, R13 ;  /* 0x0000000e100d7223 */ /* 0x020fc6000000000d */
[----:B------:R-:W2:Y:S04]  /*0790*/  LDS R14, [R21+0x140] ;  /* 0x00014000150e7984 */ /* 0x000ea80000000800 */
[----:B------:R-:W3:Y:S01]  /*07a0*/  LDS R16, [R21+0x180] ;  /* 0x0001800015107984 */ /* 0x000ee20000000800 */
[----:B0-----:R-:W-:-:S04]  /*07b0*/  FFMA R13, R12, R15, R13 ;  /* 0x0000000f0c0d7223 */ /* 0x001fc8000000000d */
[----:B-1----:R-:W-:-:S04]  /*07c0*/  FFMA R8, R8, R18, R13 ;  /* 0x0000001208087223 */ /* 0x002fc8000000000d */
[----:B--2---:R-:W-:Y:S02]  /*07d0*/  FFMA R9, R14, R9, R8 ;  /* 0x000000090e097223 */ /* 0x004fe40000000008 */
[----:B------:R-:W-:Y:S04]  /*07e0*/  LDS R8, [R21+0x200] ;  /* 0x0002000015087984 */ /* 0x000fe80000000800 */
[----:B------:R-:W0:Y:S01]  /*07f0*/  LDS.128 R12, [R4+0x20] ;  /* 0x00002000040c7984 */ /* 0x000e220000000c00 */
[----:B---3--:R-:W-:-:S03]  /*0800*/  FFMA R10, R16, R10, R9 ;  /* 0x0000000a100a7223 */ /* 0x008fc60000000009 */
[----:B------:R-:W1:Y:S01]  /*0810*/  LDS R9, [R21+0x240] ;  /* 0x0002400015097984 */ /* 0x000e620000000800 */
[----:B------:R-:W-:-:S03]  /*0820*/  FFMA R11, R37, R11, R10 ;  /* 0x0000000b250b7223 */ /* 0x000fc6000000000a */
[----:B------:R-:W2:Y:S04]  /*0830*/  LDS R37, [R21+0x2c0] ;  /* 0x0002c00015257984 */ /* 0x000ea80000000800 */
[----:B------:R-:W-:Y:S01]  /*0840*/  LDS R16, [R21+0x340] ;  /* 0x0003400015107984 */ /* 0x000fe20000000800 */
[----:B0-----:R-:W-:-:S04]  /*0850*/  FFMA R8, R12, R8, R11 ;  /* 0x000000080c087223 */ /* 0x001fc8000000000b */
[----:B-1----:R-:W-:Y:S02]  /*0860*/  FFMA R12, R9, R13, R8 ;  /* 0x0000000d090c7223 */ /* 0x002fe40000000008 */
[----:B------:R-:W-:Y:S04]  /*0870*/  LDS R13, [R21+0x300] ;  /* 0x00030000150d7984 */ /* 0x000fe80000000800 */
[----:B------:R-:W0:Y:S01]  /*0880*/  LDS.128 R8, [R4+0x30] ;  /* 0x0000300004087984 */ /* 0x000e220000000c00 */
[----:B------:R-:W-:-:S03]  /*0890*/  FFMA R12, R35, R14, R12 ;  /* 0x0000000e230c7223 */ /* 0x000fc6000000000c */
[----:B------:R-:W1:Y:S01]  /*08a0*/  LDS R35, [R21+0x380] ;  /* 0x0003800015237984 */ /* 0x000e620000000800 */
[----:B--2---:R-:W-:-:S04]  /*08b0*/  FFMA R15, R37, R15, R12 ;  /* 0x0000000f250f7223 */ /* 0x004fc8000000000c */
[----:B0-----:R-:W-:Y:S02]  /*08c0*/  FFMA R18, R8, R13, R15 ;  /* 0x0000000d08127223 */ /* 0x001fe4000000000f */
[----:B------:R-:W0:Y:S01]  /*08d0*/  LDS R8, [R21+0x3c0] ;  /* 0x0003c00015087984 */ /* 0x000e220000000800 */
[----:B------:R-:W-:Y:S06]  /*08e0*/  BAR.SYNC.DEFER_BLOCKING 0x0 ;  /* 0x0000000000007b1d */ /* 0x000fec0000010000 */
[----:B----4-:R-:W-:Y:S04]  /*08f0*/  STS [R30], R19 ;  /* 0x000000131e007388 */ /* 0x010fe80000000800 */
[----:B------:R-:W-:Y:S01]  /*0900*/  STS [R28], R17 ;  /* 0x000000111c007388 */ /* 0x000fe20000000800 */
[----:B------:R-:W-:Y:S06]  /*0910*/  BAR.SYNC.DEFER_BLOCKING 0x0 ;  /* 0x0000000000007b1d */ /* 0x000fec0000010000 */
[----:B------:R-:W-:Y:S04]  /*0920*/  LDS R37, [R21] ;  /* 0x0000000015257984 */ /* 0x000fe80000000800 */
[----:B------:R-:W2:Y:S01]  /*0930*/  LDS.128 R12, [R4] ;  /* 0x00000000040c7984 */ /* 0x000ea20000000c00 */
[----:B------:R-:W-:-:S03]  /*0940*/  FFMA R18, R16, R9, R18 ;  /* 0x0000000910127223 */ /* 0x000fc60000000012 */
[----:B------:R-:W3:Y:S01]  /*0950*/  LDS R16, [R21+0x40] ;  /* 0x0000400015107984 */ /* 0x000ee20000000800 */
[----:B-1----:R-:W-:-:S03]  /*0960*/  FFMA R9, R35, R10, R18 ;  /* 0x0000000a23097223 */ /* 0x002fc60000000012 */
[----:B------:R-:W1:Y:S01]  /*0970*/  LDS R35, [R21+0x80] ;  /* 0x0000800015237984 */ /* 0x000e620000000800 */
[----:B0-----:R-:W-:-:S03]  /*0980*/  FFMA R9, R8, R11, R9 ;  /* 0x0000000b08097223 */ /* 0x001fc60000000009 */
[----:B------:R-:W0:Y:S04]  /*0990*/  LDS R18, [R21+0xc0] ;  /* 0x0000c00015127984 */ /* 0x000e280000000800 */
[----:B------:R-:W-:Y:S04]  /*09a0*/  LDS R19, [R21+0x100] ;  /* 0x0001000015137984 */ /* 0x000fe80000000800 */
[----:B------:R-:W-:Y:S04]  /*09b0*/  LDS R17, [R21+0x180] ;  /* 0x0001800015117984 */ /* 0x000fe80000000800 */
[----:B------:R-:W-:Y:S04]  /*09c0*/  LDS R34, [R21+0x2c0] ;  /* 0x0002c00015227984 */ /* 0x000fe80000000800 */
[----:B------:R-:W-:Y:S01]  /*09d0*/  LDS R32, [R21+0x3c0] ;  /* 0x0003c00015207984 */ /* 0x000fe20000000800 */
[----:B--2---:R-:W-:-:S03]  /*09e0*/  FFMA R37, R12, R37, R9 ;  /* 0x000000250c257223 */ /* 0x004fc60000000009 */
[----:B------:R-:W2:Y:S01]  /*09f0*/  LDS.128 R8, [R4+0x10] ;  /* 0x0000100004087984 */ /* 0x000ea20000000c00 */
[----:B---3--:R-:W-:-:S03]  /*0a00*/  FFMA R12, R16, R13, R37 ;  /* 0x0000000d100c7223 */ /* 0x008fc60000000025 */
[----:B------:R-:W3:Y:S01]  /*0a10*/  LDS R16, [R21+0x140] ;  /* 0x0001400015107984 */ /* 0x000ee20000000800 */
[----:B-1----:R-:W-:-:S04]  /*0a20*/  FFMA R35, R35, R14, R12 ;  /* 0x0000000e23237223 */ /* 0x002fc8000000000c */
[----:B0-----:R-:W-:Y:S02]  /*0a30*/  FFMA R15, R18, R15, R35 ;  /* 0x0000000f120f7223 */ /* 0x001fe40000000023 */
[----:B------:R-:W0:Y:S02]  /*0a40*/  LDS R18, [R21+0x1c0] ;  /* 0x0001c00015127984 */ /* 0x000e240000000800 */
[----:B--2---:R-:W-:Y:S02]  /*0a50*/  FFMA R35, R8, R19, R15 ;  /* 0x0000001308237223 */ /* 0x004fe4000000000f */
[----:B------:R-:W-:Y:S04]  /*0a60*/  LDS R19, [R21+0x200] ;  /* 0x0002000015137984 */ /* 0x000fe80000000800 */
[----:B------:R-:W1:Y:S04]  /*0a70*/  LDS.128 R12, [R4+0x20] ;  /* 0x00002000040c7984 */ /* 0x000e680000000c00 */
[----:B------:R-:W2:Y:S01]  /*0a80*/  LDS R8, [R21+0x240] ;  /* 0x0002400015087984 */ /* 0x000ea20000000800 */
[----:B---3--:R-:W-:-:S03]  /*0a90*/  FFMA R16, R16, R9, R35 ;  /* 0x0000000910107223 */ /* 0x008fc60000000023 */
[----:B------:R-:W3:Y:S01]  /*0aa0*/  LDS R9, [R21+0x280] ;  /* 0x0002800015097984 */ /* 0x000ee20000000800 */
[----:B------:R-:W-:-:S03]  /*0ab0*/  FFMA R17, R17, R10, R16 ;  /* 0x0000000a11117223 */ /* 0x000fc60000000010 */
[----:B------:R-:W-:Y:S01]  /*0ac0*/  LDS R35, [R21+0x300] ;  /* 0x0003000015237984 */ /* 0x000fe20000000800 */
[----:B0-----:R-:W-:-:S04]  /*0ad0*/  FFMA R11, R18, R11, R17 ;  /* 0x0000000b120b7223 */ /* 0x001fc80000000011 */
[----:B-1----:R-:W-:Y:S02]  /*0ae0*/  FFMA R11, R12, R19, R11 ;  /* 0x000000130c0b7223 */ /* 0x002fe4000000000b */
[----:B------:R-:W0:Y:S02]  /*0af0*/  LDS.128 R16, [R4+0x30] ;  /* 0x0000300004107984 */ /* 0x000e240000000c00 */
[----:B--2---:R-:W-:Y:S02]  /*0b00*/  FFMA R8, R8, R13, R11 ;  /* 0x0000000d08087223 */ /* 0x004fe4000000000b */
[----:B------:R-:W1:Y:S04]  /*0b10*/  LDS R12, [R21+0x340] ;  /* 0x00034000150c7984 */ /* 0x000e680000000800 */
[----:B------:R-:W2:Y:S01]  /*0b20*/  LDS R13, [R21+0x380] ;  /* 0x00038000150d7984 */ /* 0x000ea20000000800 */
[----:B------:R-:W-:Y:S06]  /*0b30*/  BAR.SYNC.DEFER_BLOCKING 0x0 ;  /* 0x0000000000007b1d */ /* 0x000fec0000010000 */
[----:B------:R-:W-:Y:S04]  /*0b40*/  STS [R30], R31 ;  /* 0x0000001f1e007388 */ /* 0x000fe80000000800 */
[----:B------:R-:W-:Y:S01]  /*0b50*/  STS [R28], R33 ;  /* 0x000000211c007388 */ /* 0x000fe20000000800 */
[----:B------:R-:W-:Y:S01]  /*0b60*/  BAR.SYNC.DEFER_BLOCKING 0x0 ;  /* 0x0000000000007b1d */ /* 0x000fe20000010000 */
[----:B---3--:R-:W-:-:S04]  /*0b70*/  FFMA R14, R9, R14, R8 ;  /* 0x0000000e090e7223 */ /* 0x008fc80000000008 */
[----:B------:R-:W-:-:S04]  /*0b80*/  FFMA R15, R34, R15, R14 ;  /* 0x0000000f220f7223 */ /* 0x000fc8000000000e */
[----:B0-----:R-:W-:-:S04]  /*0b90*/  FFMA R15, R16, R35, R15 ;  /* 0x00000023100f7223 */ /* 0x001fc8000000000f */
[----:B-1----:R-:W-:Y:S01]  /*0ba0*/  FFMA R12, R12, R17, R15 ;  /* 0x000000110c0c7223 */ /* 0x002fe2000000000f */
[----:B------:R-:W-:Y:S04]  /*0bb0*/  LDS R37, [R21] ;  /* 0x0000000015257984 */ /* 0x000fe80000000800 */
[----:B------:R-:W0:Y:S04]  /*0bc0*/  LDS.128 R8, [R4] ;  /* 0x0000000004087984 */ /* 0x000e280000000c00 */
[----:B------:R-:W1:Y:S04]  /*0bd0*/  LDS R34, [R21+0x40] ;  /* 0x0000400015227984 */ /* 0x000e680000000800 */
[----:B------:R-:W3:Y:S01]  /*0be0*/  LDS R35, [R21+0x80] ;  /* 0x0000800015237984 */ /* 0x000ee20000000800 */
[----:B--2---:R-:W-:-:S03]  /*0bf0*/  FFMA R17, R13, R18, R12 ;  /* 0x000000120d117223 */ /* 0x004fc6000000000c */
[----:B------:R-:W2:Y:S04]  /*0c00*/  LDS R30, [R21+0xc0] ;  /* 0x0000c000151e7984 */ /* 0x000ea80000000800 */
[----:B------:R-:W-:Y:S04]  /*0c10*/  LDS R33, [R21+0x100] ;  /* 0x0001000015217984 */ /* 0x000fe80000000800 */
[----:B------:R-:W4:Y:S04]  /*0c20*/  LDS.128 R12, [R4+0x10] ;  /* 0x00001000040c7984 */ /* 0x000f280000000c00 */
[----:B------:R-:W5:Y:S04]  /*0c30*/  LDS R28, [R21+0x140] ;  /* 0x00014000151c7984 */ /* 0x000f680000000800 */
[----:B------:R-:W5:Y:S01]  /*0c40*/  LDS R31, [R21+0x180] ;  /* 0x00018000151f7984 */ /* 0x000f620000000800 */
[----:B------:R-:W-:-:S03]  /*0c50*/  FFMA R17, R32, R19, R17 ;  /* 0x0000001320117223 */ /* 0x000fc60000000011 */
[----:B------:R-:W5:Y:S01]  /*0c60*/  LDS R32, [R21+0x1c0] ;  /* 0x0001c00015207984 */ /* 0x000f620000000800 */
[----:B0-----:R-:W-:-:S04]  /*0c70*/  FFMA R17, R8, R37, R17 ;  /* 0x0000002508117223 */ /* 0x001fc80000000011 */
[----:B-1----:R-:W-:Y:S02]  /*0c80*/  FFMA R34, R34, R9, R17 ;  /* 0x0000000922227223 */ /* 0x002fe40000000011 */
[----:B------:R-:W-:Y:S02]  /*0c90*/  LDS.128 R16, [R4+0x20] ;  /* 0x0000200004107984 */ /* 0x000fe40000000c00 */
[----:B---3--:R-:W-:Y:S02]  /*0ca0*/  FFMA R9, R35, R10, R34 ;  /* 0x0000000a23097223 */ /* 0x008fe40000000022 */
[----:B------:R-:W0:Y:S02]  /*0cb0*/  LDS R35, [R21+0x200] ;  /* 0x0002000015237984 */ /* 0x000e240000000800 */
[----:B--2---:R-:W-:Y:S02]  /*0cc0*/  FFMA R9, R30, R11, R9 ;  /* 0x0000000b1e097223 */ /* 0x004fe40000000009 */
[----:B------:R-:W1:Y:S02]  /*0cd0*/  LDS R30, [R21+0x240] ;  /* 0x00024000151e7984 */ /* 0x000e640000000800 */
[----:B----4-:R-:W-:-:S02]  /*0ce0*/  FFMA R9, R12, R33, R9 ;  /* 0x000000210c097223 */ /* 0x010fc40000000009 */
[----:B------:R-:W2:Y:S02]  /*0cf0*/  LDS R33, [R21+0x280] ;  /* 0x0002800015217984 */ /* 0x000ea40000000800 */
[----:B-----5:R-:W-:Y:S02]  /*0d00*/  FFMA R28, R28, R13, R9 ;  /* 0x0000000d1c1c7223 */ /* 0x020fe40000000009 */
[----:B------:R-:W3:Y:S02]  /*0d10*/  LDS R12, [R21+0x2c0] ;  /* 0x0002c000150c7984 */ /* 0x000ee40000000800 */
[----:B------:R-:W-:Y:S02]  /*0d20*/  FFMA R37, R31, R14, R28 ;  /* 0x0000000e1f257223 */ /* 0x000fe4000000001c */
[----:B------:R-:W-:Y:S04]  /*0d30*/  LDS R31, [R21+0x300] ;  /* 0x00030000151f7984 */ /* 0x000fe80000000800 */
[----:B------:R-:W4:Y:S04]  /*0d40*/  LDS.128 R8, [R4+0x30] ;  /* 0x0000300004087984 */ /* 0x000f280000000c00 */
[----:B------:R-:W5:Y:S04]  /*0d50*/  LDS R14, [R21+0x340] ;  /* 0x00034000150e7984 */ /* 0x000f680000000800 */
[----:B------:R-:W5:Y:S04]  /*0d60*/  LDS R13, [R21+0x380] ;  /* 0x00038000150d7984 */ /* 0x000f680000000800 */
[----:B------:R-:W5:Y:S01]  /*0d70*/  LDS R28, [R21+0x3c0] ;  /* 0x0003c000151c7984 */ /* 0x000f620000000800 */
[----:B------:R-:W-:-:S04]  /*0d80*/  FFMA R15, R32, R15, R37 ;  /* 0x0000000f200f7223 */ /* 0x000fc80000000025 */
[----:B0-----:R-:W-:-:S04]  /*0d90*/  FFMA R15, R16, R35, R15 ;  /* 0x00000023100f7223 */ /* 0x001fc8000000000f */
[----:B-1----:R-:W-:Y:S01]  /*0da0*/  FFMA R30, R30, R17, R15 ;  /* 0x000000111e1e7223 */ /* 0x002fe2000000000f */
[----:B------:R-:W-:-:S03]  /*0db0*/  IADD3 R24, PT, PT, R24, 0x4, RZ ;  /* 0x0000000418187810 */ /* 0x000fc60007ffe0ff */
[----:B--2---:R-:W-:Y:S01]  /*0dc0*/  FFMA R33, R33, R18, R30 ;  /* 0x0000001221217223 */ /* 0x004fe2000000001e */
[----:B------:R-:W-:Y:S01]  /*0dd0*/  BAR.SYNC.DEFER_BLOCKING 0x0 ;  /* 0x0000000000007b1d */ /* 0x000fe20000010000 */
[----:B------:R-:W-:Y:S02]  /*0de0*/  ISETP.NE.AND P0, PT, R24, RZ, PT ;  /* 0x000000ff1800720c */ /* 0x000fe40003f05270 */
[----:B---3--:R-:W-:-:S04]  /*0df0*/  FFMA R19, R12, R19, R33 ;  /* 0x000000130c137223 */ /* 0x008fc80000000021 */
[----:B----4-:R-:W-:-:S04]  /*0e00*/  FFMA R19, R8, R31, R19 ;  /* 0x0000001f08137223 */ /* 0x010fc80000000013 */
[----:B-----5:R-:W-:-:S04]  /*0e10*/  FFMA R14, R14, R9, R19 ;  /* 0x000000090e0e7223 */ /* 0x020fc80000000013 */
[----:B------:R-:W-:Y:S01]  /*0e20*/  FFMA R13, R13, R10, R14 ;  /* 0x0000000a0d0d7223 */ /* 0x000fe2000000000e */
[----:B------:R-:W-:Y:S02]  /*0e30*/  IADD3 R22, PT, PT, R22, 0x40, RZ ;  /* 0x0000004016167810 */ /* 0x000fe40007ffe0ff */
[----:B------:R-:W-:Y:S01]  /*0e40*/  LEA R29, R2, R29, 0x6 ;  /* 0x0000001d021d7211 */ /* 0x000fe200078e30ff */
[----:B------:R-:W-:Y:S01]  /*0e50*/  FFMA R17, R28, R11, R13 ;  /* 0x0000000b1c117223 */ /* 0x000fe2000000000d */
[C---:B------:R-:W-:Y:S02]  /*0e60*/  LEA R27, R2.reuse, R27, 0x6 ;  /* 0x0000001b021b7211 */ /* 0x040fe400078e30ff */
[C---:B------:R-:W-:Y:S02]  /*0e70*/  LEA R25, R2.reuse, R25, 0x6 ;  /* 0x0000001902197211 */ /* 0x040fe400078e30ff */
[----:B------:R-:W-:Y:S01]  /*0e80*/  LEA R23, R2, R23, 0x6 ;  /* 0x0000001702177211 */ /* 0x000fe200078e30ff */
[----:B------:R-:W-:Y:S06]  /*0e90*/  @P0 BRA `(.L_x_2) ;  /* 0xfffffff000f80947 */ /* 0x000fec000383ffff */
.L_x_1:
[----:B------:R-:W-:-:S13]  /*0ea0*/  LOP3.LUT P0, R8, R26, 0x3, RZ, 0xc0, !PT ;  /* 0x000000031a087812 */ /* 0x000fda000780c0ff */
[----:B------:R-:W-:Y:S05]  /*0eb0*/  @!P0 BRA `(.L_x_0) ;  /* 0x0000000800848947 */ /* 0x000fea0003800000 */
[----:B------:R-:W-:Y:S02]  /*0ec0*/  ISETP.NE.AND P0, PT, R8, 0x1, PT ;  /* 0x000000010800780c */ /* 0x000fe40003f05270 */
[----:B------:R-:W-:-:S04]  /*0ed0*/  LOP3.LUT R26, R26, 0x1, RZ, 0xc0, !PT ;  /* 0x000000011a1a7812 */ /* 0x000fc800078ec0ff */
[----:B------:R-:W-:-:S07]  /*0ee0*/  ISETP.NE.U32.AND P1, PT, R26, 0x1, PT ;  /* 0x000000011a00780c */ /* 0x000fce0003f25070 */
[----:B------:R-:W-:Y:S06]  /*0ef0*/  @!P0 BRA `(.L_x_3) ;  /* 0x0000000400988947 */ /* 0x000fec0003800000 */
[----:B------:R-:W0:Y:S01]  /*0f00*/  LDC.64 R10, c[0x0][0x380] ;  /* 0x0000e000ff0a7b82 */ /* 0x000e220000000a00 */
[C---:B------:R-:W-:Y:S02]  /*0f10*/  LEA R18, R5.reuse, R0, 0x4 ;  /* 0x0000000005127211 */ /* 0x040fe400078e20ff */
[----:B------:R-:W-:-:S03]  /*0f20*/  LEA R19, R5, R6, 0x4 ;  /* 0x0000000605137211 */ /* 0x000fc600078e20ff */
[----:B------:R-:W-:Y:S02]  /*0f30*/  IMAD R15, R18, R2, R7 ;  /* 0x00000002120f7224 */ /* 0x000fe400078e0207 */
[----:B------:R-:W1:Y:S01]  /*0f40*/  LDC.64 R8, c[0x0][0x388] ;  /* 0x0000e200ff087b82 */ /* 0x000e620000000a00 */
[----:B0-----:R-:W-:-:S05]  /*0f50*/  IMAD.WIDE.U32 R12, R19, 0x4, R10 ;  /* 0x00000004130c7825 */ /* 0x001fca00078e000a */
[----:B------:R-:W2:Y:S01]  /*0f60*/  LDG.E.CONSTANT R16, desc[UR8][R12.64] ;  /* 0x000000080c107981 */ /* 0x000ea2000c1e9900 */
[----:B-1----:R-:W-:-:S05]  /*0f70*/  IMAD.WIDE.U32 R14, R15, 0x4, R8 ;  /* 0x000000040f0e7825 */ /* 0x002fca00078e0008 */
[----:B------:R-:W3:Y:S01]  /*0f80*/  LDG.E.CONSTANT R22, desc[UR8][R14.64] ;  /* 0x000000080e167981 */ /* 0x000ee2000c1e9900 */
[----:B------:R-:W-:Y:S02]  /*0f90*/  IADD3 R18, PT, PT, R18, 0x10, RZ ;  /* 0x0000001012127810 */ /* 0x000fe40007ffe0ff */
[----:B------:R-:W-:-:S03]  /*0fa0*/  IADD3 R19, PT, PT, R19, 0x10, RZ ;  /* 0x0000001013137810 */ /* 0x000fc60007ffe0ff */
[----:B------:R-:W-:Y:S02]  /*0fb0*/  IMAD R21, R18, R2, R7 ;  /* 0x0000000212157224 */ /* 0x000fe400078e0207 */
[----:B------:R-:W-:-:S04]  /*0fc0*/  IMAD.WIDE.U32 R10, R19, 0x4, R10 ;  /* 0x00000004130a7825 */ /* 0x000fc800078e000a */
[----:B------:R-:W-:Y:S01]  /*0fd0*/  IMAD.WIDE.U32 R8, R21, 0x4, R8 ;  /* 0x0000000415087825 */ /* 0x000fe200078e0008 */
[----:B------:R-:W4:Y:S04]  /*0fe0*/  LDG.E.CONSTANT R34, desc[UR8][R10.64] ;  /* 0x000000080a227981 */ /* 0x000f28000c1e9900 */
[----:B------:R0:W5:Y:S01]  /*0ff0*/  LDG.E.CONSTANT R32, desc[UR8][R8.64] ;  /* 0x0000000808207981 */ /* 0x000162000c1e9900 */
[----:B------:R-:W-:-:S04]  /*1000*/  UIADD3 UR5, UPT, UPT, UR4, 0x400, URZ ;  /* 0x0000040004057890 */ /* 0x000fc8000fffe0ff */
[----:B------:R-:W-:Y:S01]  /*1010*/  ULEA UR5, UR6, UR5, 0x18 ;  /* 0x0000000506057291 */ /* 0x000fe2000f8ec0ff */
[----:B------:R-:W-:-:S05]  /*1020*/  LEA R33, R3, R4, 0x2 ;  /* 0x0000000403217211 */ /* 0x000fca00078e10ff */
[----:B------:R-:W-:-:S04]  /*1030*/  LEA R21, R3, UR5, 0x2 ;  /* 0x0000000503157c11 */ /* 0x000fc8000f8e10ff */
[----:B------:R-:W-:Y:S02]  /*1040*/  LEA R35, R0, R21, 0x6 ;  /* 0x0000001500237211 */ /* 0x000fe400078e30ff */
[----:B------:R-:W-:Y:S01]  /*1050*/  IADD3 R5, PT, PT, R5, 0x2, RZ ;  /* 0x0000000205057810 */ /* 0x000fe20007ffe0ff */
[----:B--2---:R-:W-:Y:S04]  /*1060*/  STS [R33], R16 ;  /* 0x0000001021007388 */ /* 0x004fe80000000800 */
[----:B---3--:R-:W-:Y:S01]  /*1070*/  STS [R35], R22 ;  /* 0x0000001623007388 */ /* 0x008fe20000000800 */
[----:B------:R-:W-:Y:S06]  /*1080*/  BAR.SYNC.DEFER_BLOCKING 0x0 ;  /* 0x0000000000007b1d */ /* 0x000fec0000010000 */
[----:B------:R-:W-:Y:S04]  /*1090*/  LDS R18, [R21] ;  /* 0x0000000015127984 */ /* 0x000fe80000000800 */
[----:B------:R-:W1:Y:S04]  /*10a0*/  LDS.128 R12, [R4] ;  /* 0x00000000040c7984 */ /* 0x000e680000000c00 */
[----:B------:R-:W2:Y:S04]  /*10b0*/  LDS R19, [R21+0x40] ;  /* 0x0000400015137984 */ /* 0x000ea80000000800 */
[----:B------:R-:W3:Y:S04]  /*10c0*/  LDS R26, [R21+0x80] ;  /* 0x00008000151a7984 */ /* 0x000ee80000000800 */
[----:B------:R-:W4:Y:S04]  /*10d0*/  LDS R28, [R21+0xc0] ;  /* 0x0000c000151c7984 */ /* 0x000f280000000800 */
[----:B------:R-:W-:Y:S04]  /*10e0*/  LDS R27, [R21+0x100] ;  /* 0x00010000151b7984 */ /* 0x000fe80000000800 */
[----:B0-----:R-:W0:Y:S04]  /*10f0*/  LDS.128 R8, [R4+0x10] ;  /* 0x0000100004087984 */ /* 0x001e280000000c00 */
[----:B------:R-:W5:Y:S04]  /*1100*/  LDS R24, [R21+0x140] ;  /* 0x0001400015187984 */ /* 0x000f680000000800 */
[----:B------:R-:W5:Y:S04]  /*1110*/  LDS R23, [R21+0x180] ;  /* 0x0001800015177984 */ /* 0x000f680000000800 */
[----:B------:R-:W5:Y:S04]  /*1120*/  LDS R22, [R21+0x1c0] ;  /* 0x0001c00015167984 */ /* 0x000f680000000800 */
[----:B------:R-:W-:Y:S01]  /*1130*/  LDS R25, [R21+0x200] ;  /* 0x0002000015197984 */ /* 0x000fe20000000800 */
[----:B-1----:R-:W-:-:S03]  /*1140*/  FFMA R12, R12, R18, R17 ;  /* 0x000000120c0c7223 */ /* 0x002fc60000000011 */
[----:B------:R-:W-:Y:S01]  /*1150*/  LDS R31, [R21+0x280] ;  /* 0x00028000151f7984 */ /* 0x000fe20000000800 */
[----:B--2---:R-:W-:-:S03]  /*1160*/  FFMA R13, R19, R13, R12 ;  /* 0x0000000d130d7223 */ /* 0x004fc6000000000c */
[----:B------:R-:W-:Y:S01]  /*1170*/  LDS R30, [R21+0x2c0] ;  /* 0x0002c000151e7984 */ /* 0x000fe20000000800 */
[----:B---3--:R-:W-:-:S03]  /*1180*/  FFMA R13, R26, R14, R13 ;  /* 0x0000000e1a0d7223 */ /* 0x008fc6000000000d */
[----:B------:R-:W1:Y:S01]  /*1190*/  LDS.128 R16, [R4+0x20] ;  /* 0x0000200004107984 */ /* 0x000e620000000c00 */
[----:B----4-:R-:W-:-:S03]  /*11a0*/  FFMA R13, R28, R15, R13 ;  /* 0x0000000f1c0d7223 */ /* 0x010fc6000000000d */
[----:B------:R-:W2:Y:S04]  /*11b0*/  LDS R26, [R21+0x240] ;  /* 0x00024000151a7984 */ /* 0x000ea80000000800 */
[----:B------:R-:W-:Y:S01]  /*11c0*/  LDS R29, [R21+0x380] ;  /* 0x00038000151d7984 */ /* 0x000fe20000000800 */
[----:B0-----:R-:W-:-:S03]  /*11d0*/  FFMA R13, R8, R27, R13 ;  /* 0x0000001b080d7223 */ /* 0x001fc6000000000d */
[----:B------:R-:W-:Y:S01]  /*11e0*/  LDS R28, [R21+0x3c0] ;  /* 0x0003c000151c7984 */ /* 0x000fe20000000800 */
[----:B-----5:R-:W-:-:S03]  /*11f0*/  FFMA R8, R24, R9, R13 ;  /* 0x0000000918087223 */ /* 0x020fc6000000000d */
[----:B------:R-:W-:Y:S04]  /*1200*/  LDS R27, [R21+0x300] ;  /* 0x00030000151b7984 */ /* 0x000fe80000000800 */
[----:B------:R-:W0:Y:S04]  /*1210*/  LDS.128 R12, [R4+0x30] ;  /* 0x00003000040c7984 */ /* 0x000e280000000c00 */
[----:B------:R-:W3:Y:S01]  /*1220*/  LDS R24, [R21+0x340] ;  /* 0x0003400015187984 */ /* 0x000ee20000000800 */
[----:B------:R-:W-:Y:S01]  /*1230*/  BAR.SYNC.DEFER_BLOCKING 0x0 ;  /* 0x0000000000007b1d */ /* 0x000fe20000010000 */
[----:B------:R-:W-:-:S05]  /*1240*/  FFMA R9, R23, R10, R8 ;  /* 0x0000000a17097223 */ /* 0x000fca0000000008 */
[----:B------:R4:W-:Y:S04]  /*1250*/  STS [R33], R34 ;  /* 0x0000002221007388 */ /* 0x0009e80000000800 */
[----:B------:R-:W-:Y:S01]  /*1260*/  STS [R35], R32 ;  /* 0x0000002023007388 */ /* 0x000fe20000000800 */
[----:B------:R-:W-:Y:S01]  /*1270*/  BAR.SYNC.DEFER_BLOCKING 0x0 ;  /* 0x0000000000007b1d */ /* 0x000fe20000010000 */
[----:B------:R-:W-:-:S04]  /*1280*/  FFMA R37, R22, R11, R9 ;  /* 0x0000000b16257223 */ /* 0x000fc80000000009 */
[----:B-1----:R-:W-:-:S04]  /*1290*/  FFMA R37, R16, R25, R37 ;  /* 0x0000001910257223 */ /* 0x002fc80000000025 */
[----:B--2---:R-:W-:Y:S01]  /*12a0*/  FFMA R16, R26, R17, R37 ;  /* 0x000000111a107223 */ /* 0x004fe20000000025 */
[----:B------:R-:W-:Y:S04]  /*12b0*/  LDS R23, [R21] ;  /* 0x0000000015177984 */ /* 0x000fe80000000800 */
[----:B------:R-:W1:Y:S04]  /*12c0*/  LDS.128 R8, [R4] ;  /* 0x0000000004087984 */ /* 0x000e680000000c00 */
[----:B------:R-:W2:Y:S04]  /*12d0*/  LDS R22, [R21+0x40] ;  /* 0x0000400015167984 */ /* 0x000ea80000000800 */
[----:B------:R-:W5:Y:S01]  /*12e0*/  LDS R25, [R21+0x80] ;  /* 0x0000800015197984 */ /* 0x000f620000000800 */
[----:B------:R-:W-:-:S03]  /*12f0*/  FFMA R31, R31, R18, R16 ;  /* 0x000000121f1f7223 */ /* 0x000fc60000000010 */
[----:B------:R-:W5:Y:S01]  /*1300*/  LDS R26, [R21+0xc0] ;  /* 0x0000c000151a7984 */ /* 0x000f620000000800 */
[----:B----4-:R-:W-:-:S03]  /*1310*/  FFMA R33, R30, R19, R31 ;  /* 0x000000131e217223 */ /* 0x010fc6000000001f */
[----:B------:R-:W-:Y:S01]  /*1320*/  LDS R31, [R21+0x100] ;  /* 0x00010000151f7984 */ /* 0x000fe20000000800 */
[----:B0-----:R-:W-:-:S03]  /*1330*/  FFMA R27, R12, R27, R33 ;  /* 0x0000001b0c1b7223 */ /* 0x001fc60000000021 */
[----:B------:R-:W0:Y:S01]  /*1340*/  LDS.128 R16, [R4+0x10] ;  /* 0x0000100004107984 */ /* 0x000e220000000c00 */
[----:B---3--:R-:W-:-:S03]  /*1350*/  FFMA R24, R24, R13, R27 ;  /* 0x0000000d18187223 */ /* 0x008fc6000000001b */
[----:B------:R-:W3:Y:S01]  /*1360*/  LDS R30, [R21+0x140] ;  /* 0x00014000151e7984 */ /* 0x000ee20000000800 */
[----:B------:R-:W-:-:S03]  /*1370*/  FFMA R29, R29, R14, R24 ;  /* 0x0000000e1d1d7223 */ /* 0x000fc60000000018 */
[----:B------:R-:W4:Y:S01]  /*1380*/  LDS R27, [R21+0x180] ;  /* 0x00018000151b7984 */ /* 0x000f220000000800 */
[----:B------:R-:W-:-:S03]  /*1390*/  FFMA R33, R28, R15, R29 ;  /* 0x0000000f1c217223 */ /* 0x000fc6000000001d */
[----:B------:R-:W4:Y:S04]  /*13a0*/  LDS R24, [R21+0x1c0] ;  /* 0x0001c00015187984 */ /* 0x000f280000000800 */
[----:B------:R-:W-:Y:S04]  /*13b0*/  LDS R29, [R21+0x200] ;  /* 0x00020000151d7984 */ /* 0x000fe80000000800 */
[----:B------:R-:W4:Y:S01]  /*13c0*/  LDS.128 R12, [R4+0x20] ;  /* 0x00002000040c7984 */ /* 0x000f220000000c00 */
[----:B-1----:R-:W-:-:S03]  /*13d0*/  FFMA R23, R8, R23, R33 ;  /* 0x0000001708177223 */ /* 0x002fc60000000021 */
[----:B------:R-:W1:Y:S01]  /*13e0*/  LDS R28, [R21+0x240] ;  /* 0x00024000151c7984 */ /* 0x000e620000000800 */
[----:B--2---:R-:W-:-:S03]  /*13f0*/  FFMA R22, R22, R9, R23 ;  /* 0x0000000916167223 */ /* 0x004fc60000000017 */
[----:B------:R-:W2:Y:S01]  /*1400*/  LDS R23, [R21+0x280] ;  /* 0x0002800015177984 */ /* 0x000ea20000000800 */
[----:B-----5:R-:W-:-:S03]  /*1410*/  FFMA R25, R25, R10, R22 ;  /* 0x0000000a19197223 */ /* 0x020fc60000000016 */
[----:B------:R-:W5:Y:S01]  /*1420*/  LDS R22, [R21+0x2c0] ;  /* 0x0002c00015167984 */ /* 0x000f620000000800 */
[----:B------:R-:W-:-:S03]  /*1430*/  FFMA R33, R26, R11, R25 ;  /* 0x0000000b1a217223 */ /* 0x000fc60000000019 */
[----:B------:R-:W-:Y:S04]  /*1440*/  LDS R25, [R21+0x300] ;  /* 0x0003000015197984 */ /* 0x000fe80000000800 */
[----:B------:R-:W5:Y:S01]  /*1450*/  LDS.128 R8, [R4+0x30] ;  /* 0x0000300004087984 */ /* 0x000f620000000c00 */
[----:B0-----:R-:W-:-:S03]  /*1460*/  FFMA R33, R16, R31, R33 ;  /* 0x0000001f10217223 */ /* 0x001fc60000000021 */
[----:B------:R-:W0:Y:S04]  /*1470*/  LDS R26, [R21+0x340] ;  /* 0x00034000151a7984 */ /* 0x000e280000000800 */
[----:B------:R-:W0:Y:S01]  /*1480*/  LDS R31, [R21+0x380] ;  /* 0x00038000151f7984 */ /* 0x000e220000000800 */
[----:B---3--:R-:W-:-:S03]  /*1490*/  FFMA R30, R30, R17, R33 ;  /* 0x000000111e1e7223 */ /* 0x008fc60000000021 */
[----:B------:R-:W3:Y:S01]  /*14a0*/  LDS R16, [R21+0x3c0] ;  /* 0x0003c00015107984 */ /* 0x000ee20000000800 */
[----:B----4-:R-:W-:-:S04]  /*14b0*/  FFMA R27, R27, R18, R30 ;  /* 0x000000121b1b7223 */ /* 0x010fc8000000001e */
[----:B------:R-:W-:-:S04]  /*14c0*/  FFMA R19, R24, R19, R27 ;  /* 0x0000001318137223 */ /* 0x000fc8000000001b */
[----:B------:R-:W-:-:S04]  /*14d0*/  FFMA R19, R12, R29, R19 ;  /* 0x0000001d0c137223 */ /* 0x000fc80000000013 */
[----:B-1----:R-:W-:-:S04]  /*14e0*/  FFMA R28, R28, R13, R19 ;  /* 0x0000000d1c1c7223 */ /* 0x002fc80000000013 */
[----:B--2---:R-:W-:-:S04]  /*14f0*/  FFMA R23, R23, R14, R28 ;  /* 0x0000000e17177223 */ /* 0x004fc8000000001c */
[----:B-----5:R-:W-:-:S04]  /*1500*/  FFMA R15, R22, R15, R23 ;  /* 0x0000000f160f7223 */ /* 0x020fc80000000017 */
[----:B------:R-:W-:-:S04]  /*1510*/  FFMA R15, R8, R25, R15 ;  /* 0x00000019080f7223 */ /* 0x000fc8000000000f */
[----:B0-----:R-:W-:-:S04]  /*1520*/  FFMA R26, R26, R9, R15 ;  /* 0x000000091a1a7223 */ /* 0x001fc8000000000f */
[----:B------:R-:W-:-:S04]  /*1530*/  FFMA R31, R31, R10, R26 ;  /* 0x0000000a1f1f7223 */ /* 0x000fc8000000001a */
[----:B---3--:R-:W-:Y:S01]  /*1540*/  FFMA R17, R16, R11, R31 ;  /* 0x0000000b10117223 */ /* 0x008fe2000000001f */
[----:B------:R-:W-:Y:S06]  /*1550*/  BAR.SYNC.DEFER_BLOCKING 0x0 ;  /* 0x0000000000007b1d */ /* 0x000fec0000010000 */
.L_x_3:
[----:B------:R-:W-:Y:S05]  /*1560*/  @P1 BRA `(.L_x_0) ;  /* 0x0000000000d81947 */ /* 0x000fea0003800000 */
[----:B------:R-:W0:Y:S01]  /*1570*/  LDC.64 R8, c[0x0][0x380] ;  /* 0x0000e000ff087b82 */ /* 0x000e220000000a00 */
[C---:B------:R-:W-:Y:S02]  /*1580*/  LEA R10, R5.reuse, R0, 0x4 ;  /* 0x00000000050a7211 */ /* 0x040fe400078e20ff */
[----:B------:R-:W-:-:S03]  /*1590*/  LEA R5, R5, R6, 0x4 ;  /* 0x0000000605057211 */ /* 0x000fc600078e20ff */
[----:B------:R-:W-:Y:S02]  /*15a0*/  IMAD R11, R10, R2, R7 ;  /* 0x000000020a0b7224 */ /* 0x000fe400078e0207 */
[----:B------:R-:W1:Y:S01]  /*15b0*/  LDC.64 R12, c[0x0][0x388] ;  /* 0x0000e200ff0c7b82 */ /* 0x000e620000000a00 */
[----:B0-----:R-:W-:-:S05]  /*15c0*/  IMAD.WIDE.U32 R8, R5, 0x4, R8 ;  /* 0x0000000405087825 */ /* 0x001fca00078e0008 */
[----:B------:R-:W2:Y:S01]  /*15d0*/  LDG.E.CONSTANT R6, desc[UR8][R8.64] ;  /* 0x0000000808067981 */ /* 0x000ea2000c1e9900 */
[----:B-1----:R-:W-:-:S06]  /*15e0*/  IMAD.WIDE.U32 R12, R11, 0x4, R12 ;  /* 0x000000040b0c7825 */ /* 0x002fcc00078e000c */
[----:B------:R-:W3:Y:S01]  /*15f0*/  LDG.E.CONSTANT R12, desc[UR8][R12.64] ;  /* 0x000000080c0c7981 */ /* 0x000ee2000c1e9900 */
        /* <DEDUP_REMOVED lines=9> */
[----:B------:R-:W0:Y:S04]  /*1690*/  LDS.128 R8, [R4] ;  /* 0x0000000004087984 */ /* 0x000e280000000c00 */
[----:B------:R-:W1:Y:S04]  /*16a0*/  LDS R19, [R5+0x40] ;  /* 0x0000400005137984 */ /* 0x000e680000000800 */
[----:B------:R-:W2:Y:S04]  /*16b0*/  LDS R18, [R5+0x80] ;  /* 0x0000800005127984 */ /* 0x000ea80000000800 */
[----:B------:R-:W3:Y:S04]  /*16c0*/  LDS R28, [R5+0xc0] ;  /* 0x0000c000051c7984 */ /* 0x000ee80000000800 */
[----:B------:R-:W-:Y:S04]  /*16d0*/  LDS R3, [R5+0x100] ;  /* 0x0001000005037984 */ /* 0x000fe80000000800 */
[----:B------:R-:W4:Y:S04]  /*16e0*/  LDS.128 R24, [R4+0x10] ;  /* 0x0000100004187984 */ /* 0x000f280000000c00 */
[----:B------:R-:W5:Y:S04]  /*16f0*/  LDS R0, [R5+0x140] ;  /* 0x0001400005007984 */ /* 0x000f680000000800 */
[----:B------:R-:W5:Y:S04]  /*1700*/  LDS R21, [R5+0x180] ;  /* 0x0001800005157984 */ /* 0x000f680000000800 */
[----:B------:R-:W5:Y:S04]  /*1710*/  LDS R6, [R5+0x1c0] ;  /* 0x0001c00005067984 */ /* 0x000f680000000800 */
[----:B------:R-:W-:Y:S04]  /*1720*/  LDS R23, [R5+0x200] ;  /* 0x0002000005177984 */ /* 0x000fe80000000800 */
[----:B------:R-:W5:Y:S01]  /*1730*/  LDS.128 R12, [R4+0x20] ;  /* 0x00002000040c7984 */ /* 0x000f620000000c00 */
[----:B0-----:R-:W-:-:S03]  /*1740*/  FFMA R8, R8, R16, R17 ;  /* 0x0000001008087223 */ /* 0x001fc60000000011 */
[----:B------:R-:W0:Y:S01]  /*1750*/  LDS R22, [R5+0x240] ;  /* 0x0002400005167984 */ /* 0x000e220000000800 */
[----:B-1----:R-:W-:-:S03]  /*1760*/  FFMA R9, R19, R9, R8 ;  /* 0x0000000913097223 */ /* 0x002fc60000000008 */
[----:B------:R-:W1:Y:S01]  /*1770*/  LDS R29, [R5+0x280] ;  /* 0x00028000051d7984 */ /* 0x000e620000000800 */
[----:B--2---:R-:W-:-:S03]  /*1780*/  FFMA R31, R18, R10, R9 ;  /* 0x0000000a121f7223 */ /* 0x004fc60000000009 */
[----:B------:R-:W2:Y:S01]  /*1790*/  LDS R8, [R5+0x2c0] ;  /* 0x0002c00005087984 */ /* 0x000ea20000000800 */
[----:B---3--:R-:W-:-:S03]  /*17a0*/  FFMA R11, R28, R11, R31 ;  /* 0x0000000b1c0b7223 */ /* 0x008fc6000000001f */
[----:B------:R-:W-:Y:S04]  /*17b0*/  LDS R9, [R5+0x300] ;  /* 0x0003000005097984 */ /* 0x000fe80000000800 */
[----:B------:R-:W3:Y:S01]  /*17c0*/  LDS.128 R16, [R4+0x30] ;  /* 0x0000300004107984 */ /* 0x000ee20000000c00 */
[----:B----4-:R-:W-:-:S03]  /*17d0*/  FFMA R3, R24, R3, R11 ;  /* 0x0000000318037223 */ /* 0x010fc6000000000b */
[----:B------:R-:W4:Y:S01]  /*17e0*/  LDS R10, [R5+0x340] ;  /* 0x00034000050a7984 */ /* 0x000f220000000800 */
[----:B-----5:R-:W-:-:S03]  /*17f0*/  FFMA R0, R0, R25, R3 ;  /* 0x0000001900007223 */ /* 0x020fc60000000003 */
[----:B------:R-:W5:Y:S04]  /*1800*/  LDS R24, [R5+0x380] ;  /* 0x0003800005187984 */ /* 0x000f680000000800 */
[----:B------:R-:W5:Y:S01]  /*1810*/  LDS R3, [R5+0x3c0] ;  /* 0x0003c00005037984 */ /* 0x000f620000000800 */
[----:B------:R-:W-:-:S04]  /*1820*/  FFMA R21, R21, R26, R0 ;  /* 0x0000001a15157223 */ /* 0x000fc80000000000 */
[----:B------:R-:W-:-:S04]  /*1830*/  FFMA R21, R6, R27, R21 ;  /* 0x0000001b06157223 */ /* 0x000fc80000000015 */
[----:B------:R-:W-:-:S04]  /*1840*/  FFMA R21, R12, R23, R21 ;  /* 0x000000170c157223 */ /* 0x000fc80000000015 */
[----:B0-----:R-:W-:-:S04]  /*1850*/  FFMA R22, R22, R13, R21 ;  /* 0x0000000d16167223 */ /* 0x001fc80000000015 */
[----:B-1----:R-:W-:-:S04]  /*1860*/  FFMA R29, R29, R14, R22 ;  /* 0x0000000e1d1d7223 */ /* 0x002fc80000000016 */
[----:B--2---:R-:W-:-:S04]  /*1870*/  FFMA R15, R8, R15, R29 ;  /* 0x0000000f080f7223 */ /* 0x004fc8000000001d */
[----:B---3--:R-:W-:-:S04]  /*1880*/  FFMA R9, R16, R9, R15 ;  /* 0x0000000910097223 */ /* 0x008fc8000000000f */
[----:B----4-:R-:W-:-:S04]  /*1890*/  FFMA R9, R10, R17, R9 ;  /* 0x000000110a097223 */ /* 0x010fc80000000009 */
[----:B-----5:R-:W-:-:S04]  /*18a0*/  FFMA R18, R24, R18, R9 ;  /* 0x0000001218127223 */ /* 0x020fc80000000009 */
[----:B------:R-:W-:Y:S01]  /*18b0*/  FFMA R17, R3, R19, R18 ;  /* 0x0000001303117223 */ /* 0x000fe20000000012 */
[----:B------:R-:W-:Y:S06]  /*18c0*/  BAR.SYNC.DEFER_BLOCKING 0x0 ;  /* 0x0000000000007b1d */ /* 0x000fec0000010000 */
.L_x_0:
[----:B------:R-:W0:Y:S01]  /*18d0*/  LDC.64 R4, c[0x0][0x390] ;  /* 0x0000e400ff047b82 */ /* 0x000e220000000a00 */
[----:B------:R-:W-:-:S04]  /*18e0*/  IMAD R3, R20, R2, R7 ;  /* 0x0000000214037224 */ /* 0x000fc800078e0207 */
[----:B0-----:R-:W-:-:S05]  /*18f0*/  IMAD.WIDE R2, R3, 0x4, R4 ;  /* 0x0000000403027825 */ /* 0x001fca00078e0204 */
[----:B------:R-:W-:Y:S01]  /*1900*/  STG.E desc[UR8][R2.64], R17 ;  /* 0x0000001102007986 */ /* 0x000fe2000c101908 */
[----:B------:R-:W-:Y:S05]  /*1910*/  EXIT ;  /* 0x000000000000794d */ /* 0x000fea0003800000 */
.L_x_4:
[----:B------:R-:W-:-:S00]  /*1920*/  BRA `(.L_x_4) ;  /* 0xfffffffc00fc7947 */ /* 0x000fc0000383ffff */
[----:B------:R-:W-:-:S00]  /*1930*/  NOP ;  /* 0x0000000000007918 */ /* 0x000fc00000000000 */
        /* <DEDUP_REMOVED lines=12> */
.L_x_5:


//--------------------- .nv.shared._Z17matMulTiledKernelPKfS0_Pfi --------------------------
	.section	.nv.shared._Z17matMulTiledKernelPKfS0_Pfi,"aw",@nobits
	.sectionflags	@""
	.align	4
.nv.shared._Z17matMulTiledKernelPKfS0_Pfi:
	.zero		3072


//--------------------- .nv.shared.reserved.0     --------------------------
	.section	.nv.shared.reserved.0,"aw",@nobits
	.weak		__nv_reservedSMEM_offset_0_alias
	.size		__nv_reservedSMEM_offset_0_alias, 0, 64
	.other		__nv_reservedSMEM_offset_0_alias,@"STO_CUDA_RESERVED_SHARED STV_DEFAULT"
__nv_reservedSMEM_offset_0_alias:
	.zero		0
	.zero		64


//--------------------- .nv.constant0._Z17matMulTiledKernelPKfS0_Pfi --------------------------
	.section	.nv.constant0._Z17matMulTiledKernelPKfS0_Pfi,"a",@progbits
	.sectionflags	@""
	.align	4
.nv.constant0._Z17matMulTiledKernelPKfS0_Pfi:
	.zero		924


//--------------------- SYMBOLS --------------------------

	.type		.nv.reservedSmem.offset0,@object
	.size		.nv.reservedSmem.offset0,0x4
	.type		.nv.reservedSmem.cap,@object
	.size		.nv.reservedSmem.cap,0x4
